//
// Generated by NVIDIA NVVM Compiler
//
// Compiler Build ID: CL-36424714
// Cuda compilation tools, release 13.0, V13.0.88
// Based on NVVM 20.0.0
//

.version 9.0
.target sm_100
.address_size 64

	// .globl	mandelbrotKernel

.visible .entry mandelbrotKernel(
	.param .u64 .ptr .align 1 mandelbrotKernel_param_0,
	.param .u32 mandelbrotKernel_param_1,
	.param .u32 mandelbrotKernel_param_2,
	.param .f64 mandelbrotKernel_param_3,
	.param .f64 mandelbrotKernel_param_4,
	.param .f64 mandelbrotKernel_param_5,
	.param .u32 mandelbrotKernel_param_6
)
{
	.reg .pred 	%p<19>;
	.reg .b16 	%rs<17>;
	.reg .b32 	%r<35>;
	.reg .b32 	%f<37>;
	.reg .b64 	%rd<5>;
	.reg .b64 	%fd<34>;

	ld.param.u64 	%rd1, [mandelbrotKernel_param_0];
	ld.param.u32 	%r5, [mandelbrotKernel_param_1];
	ld.param.u32 	%r8, [mandelbrotKernel_param_2];
	ld.param.f64 	%fd11, [mandelbrotKernel_param_3];
	ld.param.f64 	%fd12, [mandelbrotKernel_param_4];
	ld.param.f64 	%fd13, [mandelbrotKernel_param_5];
	ld.param.u32 	%r7, [mandelbrotKernel_param_6];
	mov.u32 	%r9, %ctaid.x;
	mov.u32 	%r10, %ntid.x;
	mov.u32 	%r11, %tid.x;
	mad.lo.s32 	%r1, %r9, %r10, %r11;
	mov.u32 	%r12, %ctaid.y;
	mov.u32 	%r13, %ntid.y;
	mov.u32 	%r14, %tid.y;
	mad.lo.s32 	%r15, %r12, %r13, %r14;
	setp.ge.s32 	%p3, %r1, %r5;
	setp.ge.s32 	%p4, %r15, %r8;
	or.pred  	%p5, %p3, %p4;
	@%p5 bra 	$L__BB0_19;
	cvt.rn.f64.s32 	%fd14, %r1;
	cvt.rn.f64.s32 	%fd15, %r5;
	div.rn.f64 	%fd16, %fd14, %fd15;
	add.f64 	%fd17, %fd16, 0dBFE0000000000000;
	mul.f64 	%fd18, %fd17, 0d400C000000000000;
	div.rn.f64 	%fd19, %fd18, %fd11;
	add.f64 	%fd1, %fd12, %fd19;
	cvt.rn.f64.u32 	%fd20, %r15;
	cvt.rn.f64.u32 	%fd21, %r8;
	div.rn.f64 	%fd22, %fd20, %fd21;
	add.f64 	%fd23, %fd22, 0dBFE0000000000000;
	add.f64 	%fd24, %fd23, %fd23;
	div.rn.f64 	%fd25, %fd24, %fd11;
	add.f64 	%fd2, %fd13, %fd25;
	setp.lt.s32 	%p7, %r7, 1;
	mov.pred 	%p18, 0;
	mov.f32 	%f33, 0f00000000;
	@%p7 bra 	$L__BB0_5;
	mov.b32 	%r34, 0;
	mov.f64 	%fd30, 0d0000000000000000;
	mov.f64 	%fd31, %fd30;
	mov.f64 	%fd32, %fd30;
	mov.f64 	%fd33, %fd30;
$L__BB0_3:
	sub.f64 	%fd27, %fd31, %fd30;
	add.f64 	%fd7, %fd1, %fd27;
	add.f64 	%fd28, %fd33, %fd33;
	fma.rn.f64 	%fd32, %fd28, %fd32, %fd2;
	add.s32 	%r34, %r34, 1;
	mul.f64 	%fd31, %fd7, %fd7;
	mul.f64 	%fd30, %fd32, %fd32;
	add.f64 	%fd29, %fd31, %fd30;
	setp.le.f64 	%p8, %fd29, 0d4010000000000000;
	setp.lt.s32 	%p18, %r34, %r7;
	and.pred  	%p10, %p8, %p18;
	mov.f64 	%fd33, %fd7;
	@%p10 bra 	$L__BB0_3;
	cvt.rn.f32.u32 	%f33, %r34;
$L__BB0_5:
	mov.b16 	%rs14, 0;
	not.pred 	%p11, %p18;
	mov.f32 	%f34, 0f3F800000;
	mov.f32 	%f36, 0f00000000;
	mov.u16 	%rs15, %rs14;
	mov.u16 	%rs16, %rs14;
	@%p11 bra 	$L__BB0_18;
	cvt.rn.f32.s32 	%f11, %r7;
	div.rn.f32 	%f12, %f33, %f11;
	mul.f32 	%f13, %f12, 0f40C00000;
	cvt.rmi.f32.f32 	%f14, %f13;
	sub.f32 	%f3, %f13, %f14;
	mov.f32 	%f9, 0f3F800000;
	sub.f32 	%f4, %f9, %f3;
	cvt.rzi.s32.f32 	%r18, %f14;
	mul.hi.s32 	%r19, %r18, 715827883;
	shr.u32 	%r20, %r19, 31;
	add.s32 	%r21, %r19, %r20;
	mul.lo.s32 	%r22, %r21, 6;
	sub.s32 	%r17, %r18, %r22;
	setp.gt.s32 	%p12, %r17, 2;
	@%p12 bra 	$L__BB0_10;
	setp.eq.s32 	%p16, %r17, 1;
	mov.f32 	%f29, 0f3F800000;
	@%p16 bra 	$L__BB0_14;
	setp.eq.s32 	%p17, %r17, 2;
	mov.f32 	%f35, %f3;
	@%p17 bra 	$L__BB0_9;
	bra.uni 	$L__BB0_17;
$L__BB0_9:
	mov.f32 	%f34, 0f00000000;
	mov.f32 	%f35, %f29;
	mov.f32 	%f36, %f3;
	bra.uni 	$L__BB0_17;
$L__BB0_10:
	setp.eq.s32 	%p13, %r17, 3;
	mov.f32 	%f31, 0f3F800000;
	@%p13 bra 	$L__BB0_15;
	setp.eq.s32 	%p14, %r17, 4;
	mov.f32 	%f30, 0f00000000;
	@%p14 bra 	$L__BB0_16;
	setp.eq.s32 	%p15, %r17, 5;
	mov.f32 	%f35, %f3;
	@%p15 bra 	$L__BB0_13;
	bra.uni 	$L__BB0_17;
$L__BB0_13:
	mov.f32 	%f35, %f30;
	mov.f32 	%f36, %f4;
	bra.uni 	$L__BB0_17;
$L__BB0_14:
	mov.f32 	%f34, %f4;
	mov.f32 	%f35, %f29;
	bra.uni 	$L__BB0_17;
$L__BB0_15:
	mov.f32 	%f34, 0f00000000;
	mov.f32 	%f35, %f4;
	mov.f32 	%f36, %f31;
	bra.uni 	$L__BB0_17;
$L__BB0_16:
	mov.f32 	%f34, %f3;
	mov.f32 	%f35, %f30;
	mov.f32 	%f36, %f31;
$L__BB0_17:
	mul.f32 	%f25, %f34, 0f437F0000;
	cvt.rzi.u32.f32 	%r23, %f25;
	mul.f32 	%f26, %f35, 0f437F0000;
	cvt.rzi.u32.f32 	%r24, %f26;
	mul.f32 	%f27, %f36, 0f437F0000;
	cvt.rzi.u32.f32 	%r25, %f27;
	cvt.u16.u32 	%rs16, %r25;
	cvt.u16.u32 	%rs15, %r24;
	cvt.u16.u32 	%rs14, %r23;
$L__BB0_18:
	mov.b16 	%rs13, 255;
	mad.lo.s32 	%r26, %r5, %r15, %r1;
	cvta.to.global.u64 	%rd2, %rd1;
	mul.wide.s32 	%rd3, %r26, 4;
	add.s64 	%rd4, %rd2, %rd3;
	cvt.u32.u16 	%r27, %rs14;
	cvt.u32.u16 	%r28, %rs15;
	prmt.b32 	%r29, %r27, %r28, 0x3340U;
	cvt.u32.u16 	%r30, %rs16;
	cvt.u32.u16 	%r31, %rs13;
	prmt.b32 	%r32, %r30, %r31, 0x3340U;
	prmt.b32 	%r33, %r29, %r32, 0x5410U;
	st.global.u32 	[%rd4], %r33;
$L__BB0_19:
	ret;

}


// ===== COMPILED SASS (sm_100) =====

	.target	sm_100

	.elftype	@"ET_EXEC"


//--------------------- .note.nv.tkinfo           --------------------------
	.section	.note.nv.tkinfo,"",@"SHT_NOTE"
	.sectionflags	@"SHF_NOTE_NV_TKINFO"
	.tkinfo
        /*0018*/ 	.word	0x00000002
        /*0030*/ 	.string	""
        /*0030*/ 	.string	"ptxas"
        /*0030*/ 	.string	"Cuda compilation tools, release 13.0, V13.0.88"
        /*0030*/ 	.string	"Build cuda_13.0.r13.0/compiler.36424714_0"
        /*0030*/ 	.string	"-arch sm_100 -m 64 "



//--------------------- .note.nv.cuinfo           --------------------------
	.section	.note.nv.cuinfo,"",@"SHT_NOTE"
	.sectionflags	@"SHF_NOTE_NV_CUINFO"
        /*0018*/ 	.short	0x0002
        /*001a*/ 	.short	0x0064
        /*001c*/ 	.short	0x0082
	.zero		2


//--------------------- .nv.info                  --------------------------
	.section	.nv.info,"",@"SHT_CUDA_INFO"
	.align	4


	//----- nvinfo : EIATTR_REGCOUNT
	.align		4
        /*0000*/ 	.byte	0x04, 0x2f
        /*0002*/ 	.short	(.L_1 - .L_0)
	.align		4
.L_0:
        /*0004*/ 	.word	index@(mandelbrotKernel)
        /*0008*/ 	.word	0x0000001c


	//----- nvinfo : EIATTR_FRAME_SIZE
	.align		4
.L_1:
        /*000c*/ 	.byte	0x04, 0x11
        /*000e*/ 	.short	(.L_3 - .L_2)
	.align		4
.L_2:
        /*0010*/ 	.word	index@($__internal_1_$__cuda_sm3x_div_rn_noftz_f32_slowpath)
        /*0014*/ 	.word	0x00000000


	//----- nvinfo : EIATTR_FRAME_SIZE
	.align		4
.L_3:
        /*0018*/ 	.byte	0x04, 0x11
        /*001a*/ 	.short	(.L_5 - .L_4)
	.align		4
.L_4:
        /*001c*/ 	.word	index@($__internal_0_$__cuda_sm20_div_rn_f64_full)
        /*0020*/ 	.word	0x00000000


	//----- nvinfo : EIATTR_FRAME_SIZE
	.align		4
.L_5:
        /*0024*/ 	.byte	0x04, 0x11
        /*0026*/ 	.short	(.L_7 - .L_6)
	.align		4
.L_6:
        /*0028*/ 	.word	index@(mandelbrotKernel)
        /*002c*/ 	.word	0x00000000


	//----- nvinfo : EIATTR_MIN_STACK_SIZE
	.align		4
.L_7:
        /*0030*/ 	.byte	0x04, 0x12
        /*0032*/ 	.short	(.L_9 - .L_8)
	.align		4
.L_8:
        /*0034*/ 	.word	index@(mandelbrotKernel)
        /*0038*/ 	.word	0x00000000
.L_9:


//--------------------- .nv.compat                --------------------------
	.section	.nv.compat,"",@"SHT_CUDA_COMPAT_INFO"
	.align	4
        /*0000*/ 	.byte	0x02, 0x09, 0x00, 0x00, 0x02, 0x02, 0x01, 0x00, 0x02, 0x05, 0x05, 0x00, 0x03, 0x07, 0x01, 0x01
        /*0010*/ 	.byte	0x02, 0x03, 0x00, 0x00, 0x02, 0x06, 0x01, 0x00, 0x04, 0x0b, 0x08, 0x00, 0x01, 0x00, 0x00, 0x00
        /*0020*/ 	.byte	0x00, 0x00, 0x00, 0x00


//--------------------- .nv.info.mandelbrotKernel --------------------------
	.section	.nv.info.mandelbrotKernel,"",@"SHT_CUDA_INFO"
	.sectionflags	@""
	.align	4


	//----- nvinfo : EIATTR_CUDA_API_VERSION
	.align		4
        /*0000*/ 	.byte	0x04, 0x37
        /*0002*/ 	.short	(.L_11 - .L_10)
.L_10:
        /*0004*/ 	.word	0x00000082


	//----- nvinfo : EIATTR_KPARAM_INFO
	.align		4
.L_11:
        /*0008*/ 	.byte	0x04, 0x17
        /*000a*/ 	.short	(.L_13 - .L_12)
.L_12:
        /*000c*/ 	.word	0x00000000
        /*0010*/ 	.short	0x0006
        /*0012*/ 	.short	0x0028
        /*0014*/ 	.byte	0x00, 0xf0, 0x11, 0x00


	//----- nvinfo : EIATTR_KPARAM_INFO
	.align		4
.L_13:
        /*0018*/ 	.byte	0x04, 0x17
        /*001a*/ 	.short	(.L_15 - .L_14)
.L_14:
        /*001c*/ 	.word	0x00000000
        /*0020*/ 	.short	0x0005
        /*0022*/ 	.short	0x0020
        /*0024*/ 	.byte	0x00, 0xf0, 0x21, 0x00


	//----- nvinfo : EIATTR_KPARAM_INFO
	.align		4
.L_15:
        /*0028*/ 	.byte	0x04, 0x17
        /*002a*/ 	.short	(.L_17 - .L_16)
.L_16:
        /*002c*/ 	.word	0x00000000
        /*0030*/ 	.short	0x0004
        /*0032*/ 	.short	0x0018
        /*0034*/ 	.byte	0x00, 0xf0, 0x21, 0x00


	//----- nvinfo : EIATTR_KPARAM_INFO
	.align		4
.L_17:
        /*0038*/ 	.byte	0x04, 0x17
        /*003a*/ 	.short	(.L_19 - .L_18)
.L_18:
        /*003c*/ 	.word	0x00000000
        /*0040*/ 	.short	0x0003
        /*0042*/ 	.short	0x0010
        /*0044*/ 	.byte	0x00, 0xf0, 0x21, 0x00


	//----- nvinfo : EIATTR_KPARAM_INFO
	.align		4
.L_19:
        /*0048*/ 	.byte	0x04, 0x17
        /*004a*/ 	.short	(.L_21 - .L_20)
.L_20:
        /*004c*/ 	.word	0x00000000
        /*0050*/ 	.short	0x0002
        /*0052*/ 	.short	0x000c
        /*0054*/ 	.byte	0x00, 0xf0, 0x11, 0x00


	//----- nvinfo : EIATTR_KPARAM_INFO
	.align		4
.L_21:
        /*0058*/ 	.byte	0x04, 0x17
        /*005a*/ 	.short	(.L_23 - .L_22)
.L_22:
        /*005c*/ 	.word	0x00000000
        /*0060*/ 	.short	0x0001
        /*0062*/ 	.short	0x0008
        /*0064*/ 	.byte	0x00, 0xf0, 0x11, 0x00


	//----- nvinfo : EIATTR_KPARAM_INFO
	.align		4
.L_23:
        /*0068*/ 	.byte	0x04, 0x17
        /*006a*/ 	.short	(.L_25 - .L_24)
.L_24:
        /*006c*/ 	.word	0x00000000
        /*0070*/ 	.short	0x0000
        /*0072*/ 	.short	0x0000
        /*0074*/ 	.byte	0x00, 0xf5, 0x21, 0x00


	//----- nvinfo : EIATTR_SPARSE_MMA_MASK
	.align		4
.L_25:
        /*0078*/ 	.byte	0x03, 0x50
        /*007a*/ 	.short	0x0000


	//----- nvinfo : EIATTR_MAXREG_COUNT
	.align		4
        /*007c*/ 	.byte	0x03, 0x1b
        /*007e*/ 	.short	0x00ff


	//----- nvinfo : EIATTR_MERCURY_ISA_VERSION
	.align		4
        /*0080*/ 	.byte	0x03, 0x5f
        /*0082*/ 	.short	0x0101


	//----- nvinfo : EIATTR_VRC_CTA_INIT_COUNT
	.align		4
        /*0084*/ 	.byte	0x02, 0x4a
	.zero		1
	.zero		1


	//----- nvinfo : EIATTR_EXIT_INSTR_OFFSETS
	.align		4
        /*0088*/ 	.byte	0x04, 0x1c
        /*008a*/ 	.short	(.L_27 - .L_26)


	//   ....[0]....
.L_26:
        /*008c*/ 	.word	0x000000c0


	//   ....[1]....
        /*0090*/ 	.word	0x00000ea0


	//----- nvinfo : EIATTR_CRS_STACK_SIZE
	.align		4
.L_27:
        /*0094*/ 	.byte	0x04, 0x1e
        /*0096*/ 	.short	(.L_29 - .L_28)
.L_28:
        /*0098*/ 	.word	0x00000000


	//----- nvinfo : EIATTR_CBANK_PARAM_SIZE
	.align		4
.L_29:
        /*009c*/ 	.byte	0x03, 0x19
        /*009e*/ 	.short	0x002c


	//----- nvinfo : EIATTR_PARAM_CBANK
	.align		4
        /*00a0*/ 	.byte	0x04, 0x0a
        /*00a2*/ 	.short	(.L_31 - .L_30)
	.align		4
.L_30:
        /*00a4*/ 	.word	index@(.nv.constant0.mandelbrotKernel)
        /*00a8*/ 	.short	0x0380
        /*00aa*/ 	.short	0x002c


	//----- nvinfo : EIATTR_SW_WAR
	.align		4
.L_31:
        /*00ac*/ 	.byte	0x04, 0x36
        /*00ae*/ 	.short	(.L_33 - .L_32)
.L_32:
        /*00b0*/ 	.word	0x00000008
.L_33:


//--------------------- .nv.callgraph             --------------------------
	.section	.nv.callgraph,"",@"SHT_CUDA_CALLGRAPH"
	.align	4
	.sectionentsize	8
	.align		4
        /*0000*/ 	.word	0x00000000
	.align		4
        /*0004*/ 	.word	0xffffffff
	.align		4
        /*0008*/ 	.word	0x00000000
	.align		4
        /*000c*/ 	.word	0xfffffffe
	.align		4
        /*0010*/ 	.word	0x00000000
	.align		4
        /*0014*/ 	.word	0xfffffffd
	.align		4
        /*0018*/ 	.word	0x00000000
	.align		4
        /*001c*/ 	.word	0xfffffffc


//--------------------- .text.mandelbrotKernel    --------------------------
	.section	.text.mandelbrotKernel,"ax",@progbits
	.align	128
        .global         mandelbrotKernel
        .type           mandelbrotKernel,@function
        .size           mandelbrotKernel,(.L_x_39 - mandelbrotKernel)
        .other          mandelbrotKernel,@"STO_CUDA_ENTRY STV_DEFAULT"
mandelbrotKernel:
.text.mandelbrotKernel:
[----:B------:R-:W-:Y:S01]  /*0000*/  LDC R1, c[0x0][0x37c] ;  /* 0x0000df00ff017b82 */ /* 0x000fe20000000800 */
[----:B------:R-:W0:Y:S07]  /*0010*/  S2R R3, SR_TID.Y ;  /* 0x0000000000037919 */ /* 0x000e2e0000002200 */
[----:B------:R-:W1:Y:S01]  /*0020*/  LDC R7, c[0x0][0x360] ;  /* 0x0000d800ff077b82 */ /* 0x000e620000000800 */
[----:B------:R-:W2:Y:S01]  /*0030*/  LDCU.64 UR6, c[0x0][0x388] ;  /* 0x00007100ff0677ac */ /* 0x000ea20008000a00 */
[----:B------:R-:W1:Y:S06]  /*0040*/  S2R R0, SR_TID.X ;  /* 0x0000000000007919 */ /* 0x000e6c0000002100 */
[----:B------:R-:W0:Y:S08]  /*0050*/  S2UR UR5, SR_CTAID.Y ;  /* 0x00000000000579c3 */ /* 0x000e300000002600 */
[----:B------:R-:W0:Y:S08]  /*0060*/  LDC R6, c[0x0][0x364] ;  /* 0x0000d900ff067b82 */ /* 0x000e300000000800 */
[----:B------:R-:W1:Y:S01]  /*0070*/  S2UR UR4, SR_CTAID.X ;  /* 0x00000000000479c3 */ /* 0x000e620000002500 */
[----:B0-----:R-:W-:-:S05]  /*0080*/  IMAD R6, R6, UR5, R3 ;  /* 0x0000000506067c24 */ /* 0x001fca000f8e0203 */
[----:B--2---:R-:W-:Y:S01]  /*0090*/  ISETP.GE.AND P0, PT, R6, UR7, PT ;  /* 0x0000000706007c0c */ /* 0x004fe2000bf06270 */
[----:B-1----:R-:W-:-:S05]  /*00a0*/  IMAD R7, R7, UR4, R0 ;  /* 0x0000000407077c24 */ /* 0x002fca000f8e0200 */
[----:B------:R-:W-:-:S13]  /*00b0*/  ISETP.GE.OR P0, PT, R7, UR6, P0 ;  /* 0x0000000607007c0c */ /* 0x000fda0008706670 */
[----:B------:R-:W-:Y:S05]  /*00c0*/  @P0 EXIT ;  /* 0x000000000000094d */ /* 0x000fea0003800000 */
[----:B------:R-:W0:Y:S01]  /*00d0*/  I2F.F64 R4, UR6 ;  /* 0x0000000600047d12 */ /* 0x000e220008201c00 */
[----:B------:R-:W-:Y:S01]  /*00e0*/  IMAD.MOV.U32 R2, RZ, RZ, 0x1 ;  /* 0x00000001ff027424 */ /* 0x000fe200078e00ff */
[----:B------:R-:W-:Y:S06]  /*00f0*/  BSSY.RECONVERGENT B0, `(.L_x_0) ;  /* 0x0000017000007945 */ /* 0x000fec0003800200 */
[----:B0-----:R-:W0:Y:S02]  /*0100*/  MUFU.RCP64H R3, R5 ;  /* 0x0000000500037308 */ /* 0x001e240000001800 */
[----:B0-----:R-:W-:-:S08]  /*0110*/  DFMA R8, -R4, R2, 1 ;  /* 0x3ff000000408742b */ /* 0x001fd00000000102 */
[----:B------:R-:W-:-:S08]  /*0120*/  DFMA R8, R8, R8, R8 ;  /* 0x000000080808722b */ /* 0x000fd00000000008 */
[----:B------:R-:W-:Y:S02]  /*0130*/  DFMA R2, R2, R8, R2 ;  /* 0x000000080202722b */ /* 0x000fe40000000002 */
[----:B------:R-:W0:Y:S06]  /*0140*/  I2F.F64 R8, R7 ;  /* 0x0000000700087312 */ /* 0x000e2c0000201c00 */
[----:B------:R-:W-:-:S08]  /*0150*/  DFMA R10, -R4, R2, 1 ;  /* 0x3ff00000040a742b */ /* 0x000fd00000000102 */
[----:B------:R-:W-:Y:S01]  /*0160*/  DFMA R2, R2, R10, R2 ;  /* 0x0000000a0202722b */ /* 0x000fe20000000002 */
[----:B0-----:R-:W-:-:S07]  /*0170*/  FSETP.GEU.AND P1, PT, |R9|, 6.5827683646048100446e-37, PT ;  /* 0x036000000900780b */ /* 0x001fce0003f2e200 */
[----:B------:R-:W-:-:S08]  /*0180*/  DMUL R10, R8, R2 ;  /* 0x00000002080a7228 */ /* 0x000fd00000000000 */
[----:B------:R-:W-:-:S08]  /*0190*/  DFMA R12, -R4, R10, R8 ;  /* 0x0000000a040c722b */ /* 0x000fd00000000108 */
[----:B------:R-:W-:-:S10]  /*01a0*/  DFMA R2, R2, R12, R10 ;  /* 0x0000000c0202722b */ /* 0x000fd4000000000a */
[----:B------:R-:W-:-:S05]  /*01b0*/  FFMA R0, RZ, R5, R3 ;  /* 0x00000005ff007223 */ /* 0x000fca0000000003 */
[----:B------:R-:W-:-:S13]  /*01c0*/  FSETP.GT.AND P0, PT, |R0|, 1.469367938527859385e-39, PT ;  /* 0x001000000000780b */ /* 0x000fda0003f04200 */
[----:B------:R-:W-:Y:S05]  /*01d0*/  @P0 BRA P1, `(.L_x_1) ;  /* 0x0000000000200947 */ /* 0x000fea0000800000 */
[----:B------:R-:W-:Y:S01]  /*01e0*/  IMAD.MOV.U32 R2, RZ, RZ, R8 ;  /* 0x000000ffff027224 */ /* 0x000fe200078e0008 */
[----:B------:R-:W-:Y:S01]  /*01f0*/  MOV R0, 0x240 ;  /* 0x0000024000007802 */ /* 0x000fe20000000f00 */
[----:B------:R-:W-:Y:S02]  /*0200*/  IMAD.MOV.U32 R3, RZ, RZ, R9 ;  /* 0x000000ffff037224 */ /* 0x000fe400078e0009 */
[----:B------:R-:W-:Y:S02]  /*0210*/  IMAD.MOV.U32 R10, RZ, RZ, R4 ;  /* 0x000000ffff0a7224 */ /* 0x000fe400078e0004 */
[----:B------:R-:W-:-:S07]  /*0220*/  IMAD.MOV.U32 R11, RZ, RZ, R5 ;  /* 0x000000ffff0b7224 */ /* 0x000fce00078e0005 */
[----:B------:R-:W-:Y:S05]  /*0230*/  CALL.REL.NOINC `($__internal_0_$__cuda_sm20_div_rn_f64_full) ;  /* 0x0000000c001c7944 */ /* 0x000fea0003c00000 */
[----:B------:R-:W-:Y:S02]  /*0240*/  IMAD.MOV.U32 R2, RZ, RZ, R4 ;  /* 0x000000ffff027224 */ /* 0x000fe400078e0004 */
[----:B------:R-:W-:-:S07]  /*0250*/  IMAD.MOV.U32 R3, RZ, RZ, R5 ;  /* 0x000000ffff037224 */ /* 0x000fce00078e0005 */
.L_x_1:
[----:B------:R-:W-:Y:S05]  /*0260*/  BSYNC.RECONVERGENT B0 ;  /* 0x0000000000007941 */ /* 0x000fea0003800200 */
.L_x_0:
[----:B------:R-:W0:Y:S01]  /*0270*/  LDCU UR4, c[0x0][0x394] ;  /* 0x00007280ff0477ac */ /* 0x000e220008000800 */
[----:B------:R-:W1:Y:S01]  /*0280*/  LDC.64 R10, c[0x0][0x390] ;  /* 0x0000e400ff0a7b82 */ /* 0x000e620000000a00 */
[----:B------:R-:W-:Y:S01]  /*0290*/  IMAD.MOV.U32 R4, RZ, RZ, 0x1 ;  /* 0x00000001ff047424 */ /* 0x000fe200078e00ff */
[----:B------:R-:W-:Y:S01]  /*02a0*/  DADD R2, R2, -0.5 ;  /* 0xbfe0000002027429 */ /* 0x000fe20000000000 */
[----:B------:R-:W-:Y:S07]  /*02b0*/  BSSY.RECONVERGENT B0, `(.L_x_2) ;  /* 0x0000018000007945 */ /* 0x000fee0003800200 */
[----:B------:R-:W-:Y:S01]  /*02c0*/  DMUL R12, R2, 3.5 ;  /* 0x400c0000020c7828 */ /* 0x000fe20000000000 */
[----:B0-----:R-:W1:Y:S09]  /*02d0*/  MUFU.RCP64H R5, UR4 ;  /* 0x0000000400057d08 */ /* 0x001e720008001800 */
[----:B------:R-:W-:Y:S01]  /*02e0*/  FSETP.GEU.AND P1, PT, |R13|, 6.5827683646048100446e-37, PT ;  /* 0x036000000d00780b */ /* 0x000fe20003f2e200 */
[----:B-1----:R-:W-:-:S08]  /*02f0*/  DFMA R8, R4, -R10, 1 ;  /* 0x3ff000000408742b */ /* 0x002fd0000000080a */
[----:B------:R-:W-:-:S08]  /*0300*/  DFMA R8, R8, R8, R8 ;  /* 0x000000080808722b */ /* 0x000fd00000000008 */
[----:B------:R-:W-:-:S08]  /*0310*/  DFMA R8, R4, R8, R4 ;  /* 0x000000080408722b */ /* 0x000fd00000000004 */
[----:B------:R-:W-:-:S08]  /*0320*/  DFMA R4, R8, -R10, 1 ;  /* 0x3ff000000804742b */ /* 0x000fd0000000080a */
[----:B------:R-:W-:-:S08]  /*0330*/  DFMA R4, R8, R4, R8 ;  /* 0x000000040804722b */ /* 0x000fd00000000008 */
[----:B------:R-:W-:-:S08]  /*0340*/  DMUL R2, R12, R4 ;  /* 0x000000040c027228 */ /* 0x000fd00000000000 */
[----:B------:R-:W-:-:S08]  /*0350*/  DFMA R8, R2, -R10, R12 ;  /* 0x8000000a0208722b */ /* 0x000fd0000000000c */
[----:B------:R-:W-:-:S10]  /*0360*/  DFMA R2, R4, R8, R2 ;  /* 0x000000080402722b */ /* 0x000fd40000000002 */
[----:B------:R-:W-:-:S05]  /*0370*/  FFMA R0, RZ, UR4, R3 ;  /* 0x00000004ff007c23 */ /* 0x000fca0008000003 */
[----:B------:R-:W-:-:S13]  /*0380*/  FSETP.GT.AND P0, PT, |R0|, 1.469367938527859385e-39, PT ;  /* 0x001000000000780b */ /* 0x000fda0003f04200 */
[----:B------:R-:W-:Y:S05]  /*0390*/  @P0 BRA P1, `(.L_x_3) ;  /* 0x0000000000240947 */ /* 0x000fea0000800000 */
[----:B------:R-:W0:Y:S01]  /*03a0*/  LDCU.64 UR4, c[0x0][0x390] ;  /* 0x00007200ff0477ac */ /* 0x000e220008000a00 */
[----:B------:R-:W-:Y:S01]  /*03b0*/  IMAD.MOV.U32 R2, RZ, RZ, R12 ;  /* 0x000000ffff027224 */ /* 0x000fe200078e000c */
[----:B------:R-:W-:Y:S01]  /*03c0*/  MOV R0, 0x410 ;  /* 0x0000041000007802 */ /* 0x000fe20000000f00 */
[----:B------:R-:W-:Y:S02]  /*03d0*/  IMAD.MOV.U32 R3, RZ, RZ, R13 ;  /* 0x000000ffff037224 */ /* 0x000fe400078e000d */
[----:B0-----:R-:W-:Y:S02]  /*03e0*/  IMAD.U32 R10, RZ, RZ, UR4 ;  /* 0x00000004ff0a7e24 */ /* 0x001fe4000f8e00ff */
[----:B------:R-:W-:-:S07]  /*03f0*/  IMAD.U32 R11, RZ, RZ, UR5 ;  /* 0x00000005ff0b7e24 */ /* 0x000fce000f8e00ff */
[----:B------:R-:W-:Y:S05]  /*0400*/  CALL.REL.NOINC `($__internal_0_$__cuda_sm20_div_rn_f64_full) ;  /* 0x0000000800a87944 */ /* 0x000fea0003c00000 */
[----:B------:R-:W-:Y:S02]  /*0410*/  IMAD.MOV.U32 R2, RZ, RZ, R4 ;  /* 0x000000ffff027224 */ /* 0x000fe400078e0004 */
[----:B------:R-:W-:-:S07]  /*0420*/  IMAD.MOV.U32 R3, RZ, RZ, R5 ;  /* 0x000000ffff037224 */ /* 0x000fce00078e0005 */
.L_x_3:
[----:B------:R-:W-:Y:S05]  /*0430*/  BSYNC.RECONVERGENT B0 ;  /* 0x0000000000007941 */ /* 0x000fea0003800200 */
.L_x_2:
[----:B------:R-:W0:Y:S01]  /*0440*/  LDCU UR4, c[0x0][0x38c] ;  /* 0x00007180ff0477ac */ /* 0x000e220008000800 */
[----:B------:R-:W-:Y:S01]  /*0450*/  IMAD.MOV.U32 R4, RZ, RZ, 0x1 ;  /* 0x00000001ff047424 */ /* 0x000fe200078e00ff */
[----:B------:R-:W1:Y:S01]  /*0460*/  I2F.F64.U32 R12, R6 ;  /* 0x00000006000c7312 */ /* 0x000e620000201800 */
[----:B------:R-:W-:Y:S01]  /*0470*/  BSSY.RECONVERGENT B0, `(.L_x_4) ;  /* 0x0000015000007945 */ /* 0x000fe20003800200 */
[----:B-1----:R-:W-:-:S06]  /*0480*/  FSETP.GEU.AND P1, PT, |R13|, 6.5827683646048100446e-37, PT ;  /* 0x036000000d00780b */ /* 0x002fcc0003f2e200 */
[----:B0-----:R-:W0:Y:S01]  /*0490*/  I2F.F64.U32 R10, UR4 ;  /* 0x00000004000a7d12 */ /* 0x001e220008201800 */
[----:B------:R-:W1:Y:S07]  /*04a0*/  LDCU.64 UR4, c[0x0][0x398] ;  /* 0x00007300ff0477ac */ /* 0x000e6e0008000a00 */
[----:B0-----:R-:W0:Y:S02]  /*04b0*/  MUFU.RCP64H R5, R11 ;  /* 0x0000000b00057308 */ /* 0x001e240000001800 */
[----:B0-----:R-:W-:-:S08]  /*04c0*/  DFMA R8, -R10, R4, 1 ;  /* 0x3ff000000a08742b */ /* 0x001fd00000000104 */
[----:B------:R-:W-:-:S08]  /*04d0*/  DFMA R8, R8, R8, R8 ;  /* 0x000000080808722b */ /* 0x000fd00000000008 */
[----:B------:R-:W-:-:S08]  /*04e0*/  DFMA R8, R4, R8, R4 ;  /* 0x000000080408722b */ /* 0x000fd00000000004 */
[----:B------:R-:W-:-:S08]  /*04f0*/  DFMA R4, -R10, R8, 1 ;  /* 0x3ff000000a04742b */ /* 0x000fd00000000108 */
[----:B------:R-:W-:-:S08]  /*0500*/  DFMA R4, R8, R4, R8 ;  /* 0x000000040804722b */ /* 0x000fd00000000008 */
[----:B------:R-:W-:-:S08]  /*0510*/  DMUL R8, R12, R4 ;  /* 0x000000040c087228 */ /* 0x000fd00000000000 */
[----:B------:R-:W-:-:S08]  /*0520*/  DFMA R14, -R10, R8, R12 ;  /* 0x000000080a0e722b */ /* 0x000fd0000000010c */
[----:B------:R-:W-:Y:S02]  /*0530*/  DFMA R4, R4, R14, R8 ;  /* 0x0000000e0404722b */ /* 0x000fe40000000008 */
[----:B-1----:R-:W-:-:S08]  /*0540*/  DADD R8, R2, UR4 ;  /* 0x0000000402087e29 */ /* 0x002fd00008000000 */
[----:B------:R-:W-:-:S05]  /*0550*/  FFMA R0, RZ, R11, R5 ;  /* 0x0000000bff007223 */ /* 0x000fca0000000005 */
[----:B------:R-:W-:-:S13]  /*0560*/  FSETP.GT.AND P0, PT, |R0|, 1.469367938527859385e-39, PT ;  /* 0x001000000000780b */ /* 0x000fda0003f04200 */
[----:B------:R-:W-:Y:S05]  /*0570*/  @P0 BRA P1, `(.L_x_5) ;  /* 0x0000000000100947 */ /* 0x000fea0000800000 */
[----:B------:R-:W-:Y:S01]  /*0580*/  IMAD.MOV.U32 R2, RZ, RZ, R12 ;  /* 0x000000ffff027224 */ /* 0x000fe200078e000c */
[----:B------:R-:W-:Y:S01]  /*0590*/  MOV R0, 0x5c0 ;  /* 0x000005c000007802 */ /* 0x000fe20000000f00 */
[----:B------:R-:W-:-:S07]  /*05a0*/  IMAD.MOV.U32 R3, RZ, RZ, R13 ;  /* 0x000000ffff037224 */ /* 0x000fce00078e000d */
[----:B------:R-:W-:Y:S05]  /*05b0*/  CALL.REL.NOINC `($__internal_0_$__cuda_sm20_div_rn_f64_full) ;  /* 0x00000008003c7944 */ /* 0x000fea0003c00000 */
.L_x_5:
[----:B------:R-:W-:Y:S05]  /*05c0*/  BSYNC.RECONVERGENT B0 ;  /* 0x0000000000007941 */ /* 0x000fea0003800200 */
.L_x_4:
[----:B------:R-:W0:Y:S01]  /*05d0*/  LDCU UR4, c[0x0][0x394] ;  /* 0x00007280ff0477ac */ /* 0x000e220008000800 */
[----:B------:R-:W1:Y:S01]  /*05e0*/  LDC.64 R12, c[0x0][0x390] ;  /* 0x0000e400ff0c7b82 */ /* 0x000e620000000a00 */
[----:B------:R-:W-:Y:S01]  /*05f0*/  IMAD.MOV.U32 R2, RZ, RZ, 0x1 ;  /* 0x00000001ff027424 */ /* 0x000fe200078e00ff */
[----:B------:R-:W-:Y:S01]  /*0600*/  DADD R4, R4, -0.5 ;  /* 0xbfe0000004047429 */ /* 0x000fe20000000000 */
[----:B------:R-:W-:Y:S01]  /*0610*/  BSSY.RECONVERGENT B0, `(.L_x_6) ;  /* 0x0000018000007945 */ /* 0x000fe20003800200 */
[----:B0-----:R-:W1:Y:S03]  /*0620*/  MUFU.RCP64H R3, UR4 ;  /* 0x0000000400037d08 */ /* 0x001e660008001800 */
[----:B-1----:R-:W-:-:S08]  /*0630*/  DFMA R10, R2, -R12, 1 ;  /* 0x3ff00000020a742b */ /* 0x002fd0000000080c */
[----:B------:R-:W-:-:S08]  /*0640*/  DFMA R10, R10, R10, R10 ;  /* 0x0000000a0a0a722b */ /* 0x000fd0000000000a */
[----:B------:R-:W-:Y:S02]  /*0650*/  DFMA R2, R2, R10, R2 ;  /* 0x0000000a0202722b */ /* 0x000fe40000000002 */
[----:B------:R-:W-:-:S06]  /*0660*/  DADD R10, R4, R4 ;  /* 0x00000000040a7229 */ /* 0x000fcc0000000004 */
[----:B------:R-:W-:-:S04]  /*0670*/  DFMA R14, R2, -R12, 1 ;  /* 0x3ff00000020e742b */ /* 0x000fc8000000080c */
[----:B------:R-:W-:-:S04]  /*0680*/  FSETP.GEU.AND P1, PT, |R11|, 6.5827683646048100446e-37, PT ;  /* 0x036000000b00780b */ /* 0x000fc80003f2e200 */
        /* <DEDUP_REMOVED lines=16> */
.L_x_7:
[----:B------:R-:W-:Y:S05]  /*0790*/  BSYNC.RECONVERGENT B0 ;  /* 0x0000000000007941 */ /* 0x000fea0003800200 */
.L_x_6:
[----:B------:R-:W0:Y:S01]  /*07a0*/  LDCU UR6, c[0x0][0x3a8] ;  /* 0x00007500ff0677ac */ /* 0x000e220008000800 */
[----:B------:R-:W-:Y:S01]  /*07b0*/  PLOP3.LUT P0, PT, PT, PT, PT, 0x8, 0x80 ;  /* 0x000000000080781c */ /* 0x000fe20003f0e170 */
[----:B------:R-:W1:Y:S01]  /*07c0*/  LDCU.64 UR4, c[0x0][0x3a0] ;  /* 0x00007400ff0477ac */ /* 0x000e620008000a00 */
[----:B0-----:R-:W-:Y:S01]  /*07d0*/  UISETP.GE.AND UP0, UPT, UR6, 0x1, UPT ;  /* 0x000000010600788c */ /* 0x001fe2000bf06270 */
[----:B-1----:R-:W-:Y:S01]  /*07e0*/  DADD R14, R2, UR4 ;  /* 0x00000004020e7e29 */ /* 0x002fe20008000000 */
[----:B------:R-:W-:-:S07]  /*07f0*/  IMAD.MOV.U32 R3, RZ, RZ, RZ ;  /* 0x000000ffff037224 */ /* 0x000fce00078e00ff */
[----:B------:R-:W-:Y:S05]  /*0800*/  BRA.U !UP0, `(.L_x_8) ;  /* 0x0000000108507547 */ /* 0x000fea000b800000 */
[----:B------:R-:W-:Y:S01]  /*0810*/  BSSY.RECONVERGENT B0, `(.L_x_9) ;  /* 0x0000012000007945 */ /* 0x000fe20003800200 */
[----:B------:R-:W-:Y:S01]  /*0820*/  IMAD.MOV.U32 R0, RZ, RZ, RZ ;  /* 0x000000ffff007224 */ /* 0x000fe200078e00ff */
[----:B------:R-:W-:Y:S02]  /*0830*/  CS2R R2, SRZ ;  /* 0x0000000000027805 */ /* 0x000fe4000001ff00 */
[----:B------:R-:W-:Y:S02]  /*0840*/  CS2R R4, SRZ ;  /* 0x0000000000047805 */ /* 0x000fe4000001ff00 */
[----:B------:R-:W-:Y:S02]  /*0850*/  CS2R R10, SRZ ;  /* 0x00000000000a7805 */ /* 0x000fe4000001ff00 */
[----:B------:R-:W-:-:S07]  /*0860*/  CS2R R12, SRZ ;  /* 0x00000000000c7805 */ /* 0x000fce000001ff00 */
.L_x_10:
[----:B------:R-:W-:Y:S01]  /*0870*/  DADD R2, R4, -R2 ;  /* 0x0000000004027229 */ /* 0x000fe20000000802 */
[----:B------:R-:W-:Y:S01]  /*0880*/  VIADD R0, R0, 0x1 ;  /* 0x0000000100007836 */ /* 0x000fe20000000000 */
[----:B------:R-:W-:-:S04]  /*0890*/  DADD R4, R12, R12 ;  /* 0x000000000c047229 */ /* 0x000fc8000000000c */
[----:B------:R-:W-:Y:S02]  /*08a0*/  ISETP.GE.AND P1, PT, R0, UR6, PT ;  /* 0x0000000600007c0c */ /* 0x000fe4000bf26270 */
[----:B------:R-:W-:Y:S02]  /*08b0*/  DADD R12, R8, R2 ;  /* 0x00000000080c7229 */ /* 0x000fe40000000002 */
[----:B------:R-:W-:Y:S01]  /*08c0*/  DFMA R10, R4, R10, R14 ;  /* 0x0000000a040a722b */ /* 0x000fe2000000000e */
[----:B------:R-:W-:-:S05]  /*08d0*/  PLOP3.LUT P0, PT, P1, PT, PT, 0x8, 0x80 ;  /* 0x000000000080781c */ /* 0x000fca0000f0e170 */
[----:B------:R-:W-:Y:S02]  /*08e0*/  DMUL R4, R12, R12 ;  /* 0x0000000c0c047228 */ /* 0x000fe40000000000 */
[----:B------:R-:W-:-:S08]  /*08f0*/  DMUL R2, R10, R10 ;  /* 0x0000000a0a027228 */ /* 0x000fd00000000000 */
[----:B------:R-:W-:-:S08]  /*0900*/  DADD R16, R4, R2 ;  /* 0x0000000004107229 */ /* 0x000fd00000000002 */
[----:B------:R-:W-:-:S14]  /*0910*/  DSETP.LE.AND P2, PT, R16, 4, PT ;  /* 0x401000001000742a */ /* 0x000fdc0003f43000 */
[----:B------:R-:W-:Y:S05]  /*0920*/  @!P1 BRA P2, `(.L_x_10) ;  /* 0xfffffffc00d09947 */ /* 0x000fea000103ffff */
[----:B------:R-:W-:Y:S05]  /*0930*/  BSYNC.RECONVERGENT B0 ;  /* 0x0000000000007941 */ /* 0x000fea0003800200 */
.L_x_9:
[----:B------:R-:W-:-:S07]  /*0940*/  I2FP.F32.U32 R3, R0 ;  /* 0x0000000000037245 */ /* 0x000fce0000201000 */
.L_x_8:
[----:B------:R-:W0:Y:S01]  /*0950*/  LDCU.64 UR4, c[0x0][0x358] ;  /* 0x00006b00ff0477ac */ /* 0x000e220008000a00 */
[----:B------:R-:W-:Y:S01]  /*0960*/  BSSY.RECONVERGENT B0, `(.L_x_11) ;  /* 0x0000046000007945 */ /* 0x000fe20003800200 */
[----:B------:R-:W-:Y:S02]  /*0970*/  PRMT R0, RZ, 0x7610, R0 ;  /* 0x00007610ff007816 */ /* 0x000fe40000000000 */
[----:B------:R-:W-:Y:S02]  /*0980*/  PRMT R4, RZ, 0x7610, R4 ;  /* 0x00007610ff047816 */ /* 0x000fe40000000004 */
[----:B------:R-:W-:Y:S01]  /*0990*/  PRMT R5, RZ, 0x7610, R5 ;  /* 0x00007610ff057816 */ /* 0x000fe20000000005 */
[----:B------:R-:W-:Y:S06]  /*09a0*/  @!P0 BRA `(.L_x_12) ;  /* 0x0000000400048947 */ /* 0x000fec0003800000 */
[----:B------:R-:W-:Y:S01]  /*09b0*/  I2FP.F32.S32 R10, UR6 ;  /* 0x00000006000a7c45 */ /* 0x000fe20008201400 */
[----:B------:R-:W-:Y:S01]  /*09c0*/  BSSY.RECONVERGENT B1, `(.L_x_13) ;  /* 0x000000d000017945 */ /* 0x000fe20003800200 */
[----:B------:R-:W-:Y:S02]  /*09d0*/  IMAD.MOV.U32 R2, RZ, RZ, 0x3f800000 ;  /* 0x3f800000ff027424 */ /* 0x000fe400078e00ff */
[----:B------:R-:W1:Y:S08]  /*09e0*/  MUFU.RCP R5, R10 ;  /* 0x0000000a00057308 */ /* 0x000e700000001000 */
[----:B------:R-:W2:Y:S01]  /*09f0*/  FCHK P0, R3, R10 ;  /* 0x0000000a03007302 */ /* 0x000ea20000000000 */
[----:B-1----:R-:W-:-:S04]  /*0a00*/  FFMA R0, -R10, R5, 1 ;  /* 0x3f8000000a007423 */ /* 0x002fc80000000105 */
[----:B------:R-:W-:-:S04]  /*0a10*/  FFMA R0, R5, R0, R5 ;  /* 0x0000000005007223 */ /* 0x000fc80000000005 */
[----:B------:R-:W-:-:S04]  /*0a20*/  FFMA R5, R0, R3, RZ ;  /* 0x0000000300057223 */ /* 0x000fc800000000ff */
[----:B------:R-:W-:-:S04]  /*0a30*/  FFMA R4, -R10, R5, R3 ;  /* 0x000000050a047223 */ /* 0x000fc80000000103 */
[----:B------:R-:W-:Y:S01]  /*0a40*/  FFMA R0, R0, R4, R5 ;  /* 0x0000000400007223 */ /* 0x000fe20000000005 */
[----:B------:R-:W-:Y:S01]  /*0a50*/  IMAD.MOV.U32 R4, RZ, RZ, RZ ;  /* 0x000000ffff047224 */ /* 0x000fe200078e00ff */
[----:B--2---:R-:W-:Y:S06]  /*0a60*/  @!P0 BRA `(.L_x_14) ;  /* 0x0000000000088947 */ /* 0x004fec0003800000 */
[----:B------:R-:W-:-:S07]  /*0a70*/  MOV R8, 0xa90 ;  /* 0x00000a9000087802 */ /* 0x000fce0000000f00 */
[----:B0-----:R-:W-:Y:S05]  /*0a80*/  CALL.REL.NOINC `($__internal_1_$__cuda_sm3x_div_rn_noftz_f32_slowpath) ;  /* 0x0000000800887944 */ /* 0x001fea0003c00000 */
.L_x_14:
[----:B0-----:R-:W-:Y:S05]  /*0a90*/  BSYNC.RECONVERGENT B1 ;  /* 0x0000000000017941 */ /* 0x001fea0003800200 */
.L_x_13:
[----:B------:R-:W-:Y:S01]  /*0aa0*/  FMUL R0, R0, 6 ;  /* 0x40c0000000007820 */ /* 0x000fe20000400000 */
[----:B------:R-:W-:Y:S03]  /*0ab0*/  BSSY.RECONVERGENT B1, `(.L_x_15) ;  /* 0x0000027000017945 */ /* 0x000fe60003800200 */
[----:B------:R-:W0:Y:S08]  /*0ac0*/  F2I.FLOOR.NTZ R5, R0 ;  /* 0x0000000000057305 */ /* 0x000e300000207100 */
[----:B------:R-:W1:Y:S01]  /*0ad0*/  FRND.FLOOR R3, R0 ;  /* 0x0000000000037307 */ /* 0x000e620000205000 */
[----:B0-----:R-:W-:-:S05]  /*0ae0*/  IMAD.HI R8, R5, 0x2aaaaaab, RZ ;  /* 0x2aaaaaab05087827 */ /* 0x001fca00078e02ff */
[----:B------:R-:W-:Y:S01]  /*0af0*/  LEA.HI R8, R8, R8, RZ, 0x1 ;  /* 0x0000000808087211 */ /* 0x000fe200078f08ff */
[----:B-1----:R-:W-:-:S04]  /*0b00*/  FADD R3, R0, -R3 ;  /* 0x8000000300037221 */ /* 0x002fc80000000000 */
[----:B------:R-:W-:Y:S02]  /*0b10*/  IMAD R8, R8, -0x6, R5 ;  /* 0xfffffffa08087824 */ /* 0x000fe400078e0205 */
[----:B------:R-:W-:-:S03]  /*0b20*/  FADD R5, -R3, 1 ;  /* 0x3f80000003057421 */ /* 0x000fc60000000100 */
[----:B------:R-:W-:-:S13]  /*0b30*/  ISETP.GT.AND P0, PT, R8, 0x2, PT ;  /* 0x000000020800780c */ /* 0x000fda0003f04270 */
[----:B------:R-:W-:Y:S05]  /*0b40*/  @P0 BRA `(.L_x_16) ;  /* 0x0000000000300947 */ /* 0x000fea0003800000 */
[----:B------:R-:W-:-:S13]  /*0b50*/  ISETP.NE.AND P0, PT, R8, 0x1, PT ;  /* 0x000000010800780c */ /* 0x000fda0003f05270 */
[----:B------:R-:W-:Y:S05]  /*0b60*/  @!P0 BRA `(.L_x_17) ;  /* 0x00000000001c8947 */ /* 0x000fea0003800000 */
[----:B------:R-:W-:Y:S01]  /*0b70*/  ISETP.NE.AND P0, PT, R8, 0x2, PT ;  /* 0x000000020800780c */ /* 0x000fe20003f05270 */
[----:B------:R-:W-:-:S12]  /*0b80*/  IMAD.MOV.U32 R0, RZ, RZ, R3 ;  /* 0x000000ffff007224 */ /* 0x000fd800078e0003 */
[----:B------:R-:W-:Y:S05]  /*0b90*/  @P0 BRA `(.L_x_18) ;  /* 0x0000000000600947 */ /* 0x000fea0003800000 */
[----:B------:R-:W-:Y:S02]  /*0ba0*/  IMAD.MOV.U32 R4, RZ, RZ, R3 ;  /* 0x000000ffff047224 */ /* 0x000fe400078e0003 */
[----:B------:R-:W-:Y:S02]  /*0bb0*/  IMAD.MOV.U32 R2, RZ, RZ, RZ ;  /* 0x000000ffff027224 */ /* 0x000fe400078e00ff */
[----:B------:R-:W-:Y:S01]  /*0bc0*/  IMAD.MOV.U32 R0, RZ, RZ, 0x3f800000 ;  /* 0x3f800000ff007424 */ /* 0x000fe200078e00ff */
[----:B------:R-:W-:Y:S06]  /*0bd0*/  BRA `(.L_x_18) ;  /* 0x0000000000507947 */ /* 0x000fec0003800000 */
.L_x_17:
[----:B------:R-:W-:Y:S02]  /*0be0*/  IMAD.MOV.U32 R2, RZ, RZ, R5 ;  /* 0x000000ffff027224 */ /* 0x000fe400078e0005 */
[----:B------:R-:W-:Y:S01]  /*0bf0*/  IMAD.MOV.U32 R0, RZ, RZ, 0x3f800000 ;  /* 0x3f800000ff007424 */ /* 0x000fe200078e00ff */
[----:B------:R-:W-:Y:S06]  /*0c00*/  BRA `(.L_x_18) ;  /* 0x0000000000447947 */ /* 0x000fec0003800000 */
.L_x_16:
[----:B------:R-:W-:-:S13]  /*0c10*/  ISETP.NE.AND P0, PT, R8, 0x3, PT ;  /* 0x000000030800780c */ /* 0x000fda0003f05270 */
[----:B------:R-:W-:Y:S05]  /*0c20*/  @!P0 BRA `(.L_x_19) ;  /* 0x0000000000308947 */ /* 0x000fea0003800000 */
[----:B------:R-:W-:-:S13]  /*0c30*/  ISETP.NE.AND P0, PT, R8, 0x4, PT ;  /* 0x000000040800780c */ /* 0x000fda0003f05270 */
[----:B------:R-:W-:Y:S05]  /*0c40*/  @!P0 BRA `(.L_x_20) ;  /* 0x0000000000188947 */ /* 0x000fea0003800000 */
[----:B------:R-:W-:Y:S01]  /*0c50*/  ISETP.NE.AND P0, PT, R8, 0x5, PT ;  /* 0x000000050800780c */ /* 0x000fe20003f05270 */
[----:B------:R-:W-:-:S12]  /*0c60*/  IMAD.MOV.U32 R0, RZ, RZ, R3 ;  /* 0x000000ffff007224 */ /* 0x000fd800078e0003 */
[----:B------:R-:W-:Y:S05]  /*0c70*/  @P0 BRA `(.L_x_18) ;  /* 0x0000000000280947 */ /* 0x000fea0003800000 */
[----:B------:R-:W-:Y:S02]  /*0c80*/  IMAD.MOV.U32 R4, RZ, RZ, R5 ;  /* 0x000000ffff047224 */ /* 0x000fe400078e0005 */
[----:B------:R-:W-:Y:S01]  /*0c90*/  IMAD.MOV.U32 R0, RZ, RZ, RZ ;  /* 0x000000ffff007224 */ /* 0x000fe200078e00ff */
[----:B------:R-:W-:Y:S06]  /*0ca0*/  BRA `(.L_x_18) ;  /* 0x00000000001c7947 */ /* 0x000fec0003800000 */
.L_x_20:
[----:B------:R-:W-:Y:S02]  /*0cb0*/  IMAD.MOV.U32 R2, RZ, RZ, R3 ;  /* 0x000000ffff027224 */ /* 0x000fe400078e0003 */
[----:B------:R-:W-:Y:S02]  /*0cc0*/  IMAD.MOV.U32 R0, RZ, RZ, RZ ;  /* 0x000000ffff007224 */ /* 0x000fe400078e00ff */
[----:B------:R-:W-:Y:S01]  /*0cd0*/  IMAD.MOV.U32 R4, RZ, RZ, 0x3f800000 ;  /* 0x3f800000ff047424 */ /* 0x000fe200078e00ff */
[----:B------:R-:W-:Y:S06]  /*0ce0*/  BRA `(.L_x_18) ;  /* 0x00000000000c7947 */ /* 0x000fec0003800000 */
.L_x_19:
[----:B------:R-:W-:Y:S02]  /*0cf0*/  IMAD.MOV.U32 R0, RZ, RZ, R5 ;  /* 0x000000ffff007224 */ /* 0x000fe400078e0005 */
[----:B------:R-:W-:Y:S02]  /*0d00*/  IMAD.MOV.U32 R2, RZ, RZ, RZ ;  /* 0x000000ffff027224 */ /* 0x000fe400078e00ff */
[----:B------:R-:W-:-:S07]  /*0d10*/  IMAD.MOV.U32 R4, RZ, RZ, 0x3f800000 ;  /* 0x3f800000ff047424 */ /* 0x000fce00078e00ff */
.L_x_18:
[----:B------:R-:W-:Y:S05]  /*0d20*/  BSYNC.RECONVERGENT B1 ;  /* 0x0000000000017941 */ /* 0x000fea0003800200 */
.L_x_15:
[----:B------:R-:W-:Y:S01]  /*0d30*/  FMUL R3, R0, 255 ;  /* 0x437f000000037820 */ /* 0x000fe20000400000 */
[----:B------:R-:W-:Y:S01]  /*0d40*/  FMUL R8, R4, 255 ;  /* 0x437f000004087820 */ /* 0x000fe20000400000 */
[----:B------:R-:W-:-:S04]  /*0d50*/  FMUL R2, R2, 255 ;  /* 0x437f000002027820 */ /* 0x000fc80000400000 */
[----:B------:R-:W0:Y:S08]  /*0d60*/  F2I.U32.TRUNC.NTZ R3, R3 ;  /* 0x0000000300037305 */ /* 0x000e30000020f000 */
[----:B------:R-:W1:Y:S01]  /*0d70*/  F2I.U32.TRUNC.NTZ R8, R8 ;  /* 0x0000000800087305 */ /* 0x000e62000020f000 */
[----:B0-----:R-:W-:-:S07]  /*0d80*/  PRMT R4, R3, 0x7610, R4 ;  /* 0x0000761003047816 */ /* 0x001fce0000000004 */
[----:B------:R-:W0:Y:S01]  /*0d90*/  F2I.U32.TRUNC.NTZ R2, R2 ;  /* 0x0000000200027305 */ /* 0x000e22000020f000 */
[----:B-1----:R-:W-:Y:S02]  /*0da0*/  PRMT R5, R8, 0x7610, R5 ;  /* 0x0000761008057816 */ /* 0x002fe40000000005 */
[----:B0-----:R-:W-:-:S07]  /*0db0*/  PRMT R0, R2, 0x7610, R0 ;  /* 0x0000761002007816 */ /* 0x001fce0000000000 */
.L_x_12:
[----:B0-----:R-:W-:Y:S05]  /*0dc0*/  BSYNC.RECONVERGENT B0 ;  /* 0x0000000000007941 */ /* 0x001fea0003800200 */
.L_x_11:
[----:B------:R-:W0:Y:S01]  /*0dd0*/  LDC.64 R2, c[0x0][0x380] ;  /* 0x0000e000ff027b82 */ /* 0x000e220000000a00 */
[----:B------:R-:W1:Y:S01]  /*0de0*/  LDCU UR8, c[0x0][0x388] ;  /* 0x00007100ff0877ac */ /* 0x000e620008000800 */
[----:B------:R-:W-:Y:S02]  /*0df0*/  LOP3.LUT R9, R4, 0xffff, RZ, 0xc0, !PT ;  /* 0x0000ffff04097812 */ /* 0x000fe400078ec0ff */
[----:B------:R-:W-:Y:S01]  /*0e00*/  LOP3.LUT R0, R0, 0xffff, RZ, 0xc0, !PT ;  /* 0x0000ffff00007812 */ /* 0x000fe200078ec0ff */
[----:B------:R-:W-:Y:S01]  /*0e10*/  UMOV UR7, 0x3340 ;  /* 0x0000334000077882 */ /* 0x000fe20000000000 */
[----:B------:R-:W-:Y:S01]  /*0e20*/  LOP3.LUT R5, R5, 0xffff, RZ, 0xc0, !PT ;  /* 0x0000ffff05057812 */ /* 0x000fe200078ec0ff */
[----:B------:R-:W-:Y:S01]  /*0e30*/  IMAD.U32 R4, RZ, RZ, UR7 ;  /* 0x00000007ff047e24 */ /* 0x000fe2000f8e00ff */
[----:B------:R-:W-:-:S04]  /*0e40*/  PRMT R0, R0, 0x3340, R9 ;  /* 0x0000334000007816 */ /* 0x000fc80000000009 */
[----:B------:R-:W-:-:S04]  /*0e50*/  PRMT R5, R5, R4, 0xff ;  /* 0x000000ff05057416 */ /* 0x000fc80000000004 */
[----:B------:R-:W-:Y:S01]  /*0e60*/  PRMT R5, R0, 0x5410, R5 ;  /* 0x0000541000057816 */ /* 0x000fe20000000005 */
[----:B-1----:R-:W-:-:S04]  /*0e70*/  IMAD R7, R6, UR8, R7 ;  /* 0x0000000806077c24 */ /* 0x002fc8000f8e0207 */
[----:B0-----:R-:W-:-:S05]  /*0e80*/  IMAD.WIDE R2, R7, 0x4, R2 ;  /* 0x0000000407027825 */ /* 0x001fca00078e0202 */
[----:B------:R-:W-:Y:S01]  /*0e90*/  STG.E desc[UR4][R2.64], R5 ;  /* 0x0000000502007986 */ /* 0x000fe2000c101904 */
[----:B------:R-:W-:Y:S05]  /*0ea0*/  EXIT ;  /* 0x000000000000794d */ /* 0x000fea0003800000 */
        .weak           $__internal_0_$__cuda_sm20_div_rn_f64_full
        .type           $__internal_0_$__cuda_sm20_div_rn_f64_full,@function
        .size           $__internal_0_$__cuda_sm20_div_rn_f64_full,($__internal_1_$__cuda_sm3x_div_rn_noftz_f32_slowpath - $__internal_0_$__cuda_sm20_div_rn_f64_full)
$__internal_0_$__cuda_sm20_div_rn_f64_full:
[C---:B------:R-:W-:Y:S01]  /*0eb0*/  FSETP.GEU.AND P0, PT, |R11|.reuse, 1.469367938527859385e-39, PT ;  /* 0x001000000b00780b */ /* 0x040fe20003f0e200 */
[----:B------:R-:W-:Y:S01]  /*0ec0*/  IMAD.MOV.U32 R5, RZ, RZ, R3 ;  /* 0x000000ffff057224 */ /* 0x000fe200078e0003 */
[C---:B------:R-:W-:Y:S01]  /*0ed0*/  LOP3.LUT R12, R11.reuse, 0x800fffff, RZ, 0xc0, !PT ;  /* 0x800fffff0b0c7812 */ /* 0x040fe200078ec0ff */
[----:B------:R-:W-:Y:S01]  /*0ee0*/  IMAD.MOV.U32 R16, RZ, RZ, 0x1 ;  /* 0x00000001ff107424 */ /* 0x000fe200078e00ff */
[----:B------:R-:W-:Y:S01]  /*0ef0*/  LOP3.LUT R20, R11, 0x7ff00000, RZ, 0xc0, !PT ;  /* 0x7ff000000b147812 */ /* 0x000fe200078ec0ff */
[----:B------:R-:W-:Y:S01]  /*0f00*/  IMAD.MOV.U32 R4, RZ, RZ, R2 ;  /* 0x000000ffff047224 */ /* 0x000fe200078e0002 */
[----:B------:R-:W-:Y:S01]  /*0f10*/  LOP3.LUT R13, R12, 0x3ff00000, RZ, 0xfc, !PT ;  /* 0x3ff000000c0d7812 */ /* 0x000fe200078efcff */
[----:B------:R-:W-:Y:S01]  /*0f20*/  IMAD.MOV.U32 R12, RZ, RZ, R10 ;  /* 0x000000ffff0c7224 */ /* 0x000fe200078e000a */
[C---:B------:R-:W-:Y:S01]  /*0f30*/  FSETP.GEU.AND P2, PT, |R5|.reuse, 1.469367938527859385e-39, PT ;  /* 0x001000000500780b */ /* 0x040fe20003f4e200 */
[----:B------:R-:W-:Y:S01]  /*0f40*/  BSSY.RECONVERGENT B1, `(.L_x_21) ;  /* 0x0000051000017945 */ /* 0x000fe20003800200 */
[----:B------:R-:W-:-:S03]  /*0f50*/  LOP3.LUT R15, R5, 0x7ff00000, RZ, 0xc0, !PT ;  /* 0x7ff00000050f7812 */ /* 0x000fc600078ec0ff */
[----:B------:R-:W-:Y:S01]  /*0f60*/  @!P0 DMUL R12, R10, 8.98846567431157953865e+307 ;  /* 0x7fe000000a0c8828 */ /* 0x000fe20000000000 */
[----:B------:R-:W-:-:S05]  /*0f70*/  ISETP.GE.U32.AND P1, PT, R15, R20, PT ;  /* 0x000000140f00720c */ /* 0x000fca0003f26070 */
[----:B------:R-:W0:Y:S02]  /*0f80*/  MUFU.RCP64H R17, R13 ;  /* 0x0000000d00117308 */ /* 0x000e240000001800 */
[----:B------:R-:W-:-:S04]  /*0f90*/  @!P2 LOP3.LUT R14, R11, 0x7ff00000, RZ, 0xc0, !PT ;  /* 0x7ff000000b0ea812 */ /* 0x000fc800078ec0ff */
[----:B------:R-:W-:Y:S01]  /*0fa0*/  @!P2 ISETP.GE.U32.AND P3, PT, R15, R14, PT ;  /* 0x0000000e0f00a20c */ /* 0x000fe20003f66070 */
[----:B------:R-:W-:-:S05]  /*0fb0*/  IMAD.MOV.U32 R14, RZ, RZ, 0x1ca00000 ;  /* 0x1ca00000ff0e7424 */ /* 0x000fca00078e00ff */
[----:B------:R-:W-:-:S04]  /*0fc0*/  @!P2 SEL R19, R14, 0x63400000, !P3 ;  /* 0x634000000e13a807 */ /* 0x000fc80005800000 */
[----:B------:R-:W-:Y:S01]  /*0fd0*/  @!P2 LOP3.LUT R22, R19, 0x80000000, R5, 0xf8, !PT ;  /* 0x800000001316a812 */ /* 0x000fe200078ef805 */
[----:B0-----:R-:W-:-:S03]  /*0fe0*/  DFMA R2, R16, -R12, 1 ;  /* 0x3ff000001002742b */ /* 0x001fc6000000080c */
[----:B------:R-:W-:Y:S01]  /*0ff0*/  @!P2 LOP3.LUT R23, R22, 0x100000, RZ, 0xfc, !PT ;  /* 0x001000001617a812 */ /* 0x000fe200078efcff */
[----:B------:R-:W-:-:S04]  /*1000*/  @!P2 IMAD.MOV.U32 R22, RZ, RZ, RZ ;  /* 0x000000ffff16a224 */ /* 0x000fc800078e00ff */
[----:B------:R-:W-:-:S08]  /*1010*/  DFMA R2, R2, R2, R2 ;  /* 0x000000020202722b */ /* 0x000fd00000000002 */
[----:B------:R-:W-:Y:S01]  /*1020*/  DFMA R16, R16, R2, R16 ;  /* 0x000000021010722b */ /* 0x000fe20000000010 */
[----:B------:R-:W-:Y:S01]  /*1030*/  SEL R3, R14, 0x63400000, !P1 ;  /* 0x634000000e037807 */ /* 0x000fe20004800000 */
[----:B------:R-:W-:-:S03]  /*1040*/  IMAD.MOV.U32 R2, RZ, RZ, R4 ;  /* 0x000000ffff027224 */ /* 0x000fc600078e0004 */
[----:B------:R-:W-:-:S03]  /*1050*/  LOP3.LUT R3, R3, 0x800fffff, R5, 0xf8, !PT ;  /* 0x800fffff03037812 */ /* 0x000fc600078ef805 */
[----:B------:R-:W-:-:S03]  /*1060*/  DFMA R18, R16, -R12, 1 ;  /* 0x3ff000001012742b */ /* 0x000fc6000000080c */
[----:B------:R-:W-:Y:S01]  /*1070*/  @!P2 DFMA R2, R2, 2, -R22 ;  /* 0x400000000202a82b */ /* 0x000fe20000000816 */
[----:B------:R-:W-:-:S04]  /*1080*/  IMAD.MOV.U32 R22, RZ, RZ, R15 ;  /* 0x000000ffff167224 */ /* 0x000fc800078e000f */
[----:B------:R-:W-:Y:S01]  /*1090*/  DFMA R16, R16, R18, R16 ;  /* 0x000000121010722b */ /* 0x000fe20000000010 */
[----:B------:R-:W-:Y:S01]  /*10a0*/  IMAD.MOV.U32 R23, RZ, RZ, R20 ;  /* 0x000000ffff177224 */ /* 0x000fe200078e0014 */
[----:B------:R-:W-:-:S03]  /*10b0*/  @!P0 LOP3.LUT R23, R13, 0x7ff00000, RZ, 0xc0, !PT ;  /* 0x7ff000000d178812 */ /* 0x000fc600078ec0ff */
[----:B------:R-:W-:Y:S02]  /*10c0*/  @!P2 LOP3.LUT R22, R3, 0x7ff00000, RZ, 0xc0, !PT ;  /* 0x7ff000000316a812 */ /* 0x000fe400078ec0ff */
[----:B------:R-:W-:Y:S01]  /*10d0*/  VIADD R25, R23, 0xffffffff ;  /* 0xffffffff17197836 */ /* 0x000fe20000000000 */
[----:B------:R-:W-:Y:S02]  /*10e0*/  DMUL R18, R16, R2 ;  /* 0x0000000210127228 */ /* 0x000fe40000000000 */
[----:B------:R-:W-:-:S05]  /*10f0*/  VIADD R24, R22, 0xffffffff ;  /* 0xffffffff16187836 */ /* 0x000fca0000000000 */
[----:B------:R-:W-:Y:S01]  /*1100*/  ISETP.GT.U32.AND P0, PT, R24, 0x7feffffe, PT ;  /* 0x7feffffe1800780c */ /* 0x000fe20003f04070 */
[----:B------:R-:W-:-:S03]  /*1110*/  DFMA R20, R18, -R12, R2 ;  /* 0x8000000c1214722b */ /* 0x000fc60000000002 */
[----:B------:R-:W-:-:S05]  /*1120*/  ISETP.GT.U32.OR P0, PT, R25, 0x7feffffe, P0 ;  /* 0x7feffffe1900780c */ /* 0x000fca0000704470 */
[----:B------:R-:W-:-:S08]  /*1130*/  DFMA R16, R16, R20, R18 ;  /* 0x000000141010722b */ /* 0x000fd00000000012 */
[----:B------:R-:W-:Y:S05]  /*1140*/  @P0 BRA `(.L_x_22) ;  /* 0x00000000006c0947 */ /* 0x000fea0003800000 */
[----:B------:R-:W-:-:S04]  /*1150*/  LOP3.LUT R18, R11, 0x7ff00000, RZ, 0xc0, !PT ;  /* 0x7ff000000b127812 */ /* 0x000fc800078ec0ff */
[CC--:B------:R-:W-:Y:S02]  /*1160*/  VIADDMNMX R4, R15.reuse, -R18.reuse, 0xb9600000, !PT ;  /* 0xb96000000f047446 */ /* 0x0c0fe40007800912 */
[----:B------:R-:W-:Y:S02]  /*1170*/  ISETP.GE.U32.AND P0, PT, R15, R18, PT ;  /* 0x000000120f00720c */ /* 0x000fe40003f06070 */
[----:B------:R-:W-:Y:S02]  /*1180*/  VIMNMX R4, PT, PT, R4, 0x46a00000, PT ;  /* 0x46a0000004047848 */ /* 0x000fe40003fe0100 */
[----:B------:R-:W-:-:S05]  /*1190*/  SEL R5, R14, 0x63400000, !P0 ;  /* 0x634000000e057807 */ /* 0x000fca0004000000 */
[----:B------:R-:W-:Y:S02]  /*11a0*/  IMAD.IADD R18, R4, 0x1, -R5 ;  /* 0x0000000104127824 */ /* 0x000fe400078e0a05 */
[----:B------:R-:W-:Y:S02]  /*11b0*/  IMAD.MOV.U32 R4, RZ, RZ, RZ ;  /* 0x000000ffff047224 */ /* 0x000fe400078e00ff */
[----:B------:R-:W-:-:S06]  /*11c0*/  VIADD R5, R18, 0x7fe00000 ;  /* 0x7fe0000012057836 */ /* 0x000fcc0000000000 */
[----:B------:R-:W-:-:S10]  /*11d0*/  DMUL R14, R16, R4 ;  /* 0x00000004100e7228 */ /* 0x000fd40000000000 */
[----:B------:R-:W-:-:S13]  /*11e0*/  FSETP.GTU.AND P0, PT, |R15|, 1.469367938527859385e-39, PT ;  /* 0x001000000f00780b */ /* 0x000fda0003f0c200 */
[----:B------:R-:W-:Y:S05]  /*11f0*/  @P0 BRA `(.L_x_23) ;  /* 0x0000000000940947 */ /* 0x000fea0003800000 */
[----:B------:R-:W-:Y:S01]  /*1200*/  DFMA R2, R16, -R12, R2 ;  /* 0x8000000c1002722b */ /* 0x000fe20000000002 */
[----:B------:R-:W-:-:S09]  /*1210*/  IMAD.MOV.U32 R4, RZ, RZ, RZ ;  /* 0x000000ffff047224 */ /* 0x000fd200078e00ff */
[C---:B------:R-:W-:Y:S02]  /*1220*/  FSETP.NEU.AND P0, PT, R3.reuse, RZ, PT ;  /* 0x000000ff0300720b */ /* 0x040fe40003f0d000 */
[----:B------:R-:W-:-:S04]  /*1230*/  LOP3.LUT R11, R3, 0x80000000, R11, 0x48, !PT ;  /* 0x80000000030b7812 */ /* 0x000fc800078e480b */
[----:B------:R-:W-:-:S07]  /*1240*/  LOP3.LUT R5, R11, R5, RZ, 0xfc, !PT ;  /* 0x000000050b057212 */ /* 0x000fce00078efcff */
[----:B------:R-:W-:Y:S05]  /*1250*/  @!P0 BRA `(.L_x_23) ;  /* 0x00000000007c8947 */ /* 0x000fea0003800000 */
[----:B------:R-:W-:Y:S01]  /*1260*/  IMAD.MOV R3, RZ, RZ, -R18 ;  /* 0x000000ffff037224 */ /* 0x000fe200078e0a12 */
[----:B------:R-:W-:Y:S01]  /*1270*/  DMUL.RP R4, R16, R4 ;  /* 0x0000000410047228 */ /* 0x000fe20000008000 */
[----:B------:R-:W-:-:S06]  /*1280*/  IMAD.MOV.U32 R2, RZ, RZ, RZ ;  /* 0x000000ffff027224 */ /* 0x000fcc00078e00ff */
[----:B------:R-:W-:-:S03]  /*1290*/  DFMA R2, R14, -R2, R16 ;  /* 0x800000020e02722b */ /* 0x000fc60000000010 */
[----:B------:R-:W-:-:S03]  /*12a0*/  LOP3.LUT R11, R5, R11, RZ, 0x3c, !PT ;  /* 0x0000000b050b7212 */ /* 0x000fc600078e3cff */
[----:B------:R-:W-:-:S04]  /*12b0*/  IADD3 R2, PT, PT, -R18, -0x43300000, RZ ;  /* 0xbcd0000012027810 */ /* 0x000fc80007ffe1ff */
[----:B------:R-:W-:-:S04]  /*12c0*/  FSETP.NEU.AND P0, PT, |R3|, R2, PT ;  /* 0x000000020300720b */ /* 0x000fc80003f0d200 */
[----:B------:R-:W-:Y:S02]  /*12d0*/  FSEL R14, R4, R14, !P0 ;  /* 0x0000000e040e7208 */ /* 0x000fe40004000000 */
[----:B------:R-:W-:Y:S01]  /*12e0*/  FSEL R15, R11, R15, !P0 ;  /* 0x0000000f0b0f7208 */ /* 0x000fe20004000000 */
[----:B------:R-:W-:Y:S06]  /*12f0*/  BRA `(.L_x_23) ;  /* 0x0000000000547947 */ /* 0x000fec0003800000 */
.L_x_22:
[----:B------:R-:W-:-:S14]  /*1300*/  DSETP.NAN.AND P0, PT, R4, R4, PT ;  /* 0x000000040400722a */ /* 0x000fdc0003f08000 */
[----:B------:R-:W-:Y:S05]  /*1310*/  @P0 BRA `(.L_x_24) ;  /* 0x0000000000440947 */ /* 0x000fea0003800000 */
[----:B------:R-:W-:-:S14]  /*1320*/  DSETP.NAN.AND P0, PT, R10, R10, PT ;  /* 0x0000000a0a00722a */ /* 0x000fdc0003f08000 */
[----:B------:R-:W-:Y:S05]  /*1330*/  @P0 BRA `(.L_x_25) ;  /* 0x0000000000300947 */ /* 0x000fea0003800000 */
[----:B------:R-:W-:Y:S01]  /*1340*/  ISETP.NE.AND P0, PT, R22, R23, PT ;  /* 0x000000171600720c */ /* 0x000fe20003f05270 */
[----:B------:R-:W-:Y:S02]  /*1350*/  IMAD.MOV.U32 R14, RZ, RZ, 0x0 ;  /* 0x00000000ff0e7424 */ /* 0x000fe400078e00ff */
[----:B------:R-:W-:-:S10]  /*1360*/  IMAD.MOV.U32 R15, RZ, RZ, -0x80000 ;  /* 0xfff80000ff0f7424 */ /* 0x000fd400078e00ff */
[----:B------:R-:W-:Y:S05]  /*1370*/  @!P0 BRA `(.L_x_23) ;  /* 0x0000000000348947 */ /* 0x000fea0003800000 */
[----:B------:R-:W-:Y:S02]  /*1380*/  ISETP.NE.AND P0, PT, R22, 0x7ff00000, PT ;  /* 0x7ff000001600780c */ /* 0x000fe40003f05270 */
[----:B------:R-:W-:Y:S02]  /*1390*/  LOP3.LUT R15, R5, 0x80000000, R11, 0x48, !PT ;  /* 0x80000000050f7812 */ /* 0x000fe400078e480b */
[----:B------:R-:W-:-:S13]  /*13a0*/  ISETP.EQ.OR P0, PT, R23, RZ, !P0 ;  /* 0x000000ff1700720c */ /* 0x000fda0004702670 */
[----:B------:R-:W-:Y:S01]  /*13b0*/  @P0 LOP3.LUT R2, R15, 0x7ff00000, RZ, 0xfc, !PT ;  /* 0x7ff000000f020812 */ /* 0x000fe200078efcff */
[----:B------:R-:W-:Y:S02]  /*13c0*/  @!P0 IMAD.MOV.U32 R14, RZ, RZ, RZ ;  /* 0x000000ffff0e8224 */ /* 0x000fe400078e00ff */
[----:B------:R-:W-:Y:S02]  /*13d0*/  @P0 IMAD.MOV.U32 R14, RZ, RZ, RZ ;  /* 0x000000ffff0e0224 */ /* 0x000fe400078e00ff */
[----:B------:R-:W-:Y:S01]  /*13e0*/  @P0 IMAD.MOV.U32 R15, RZ, RZ, R2 ;  /* 0x000000ffff0f0224 */ /* 0x000fe200078e0002 */
[----:B------:R-:W-:Y:S06]  /*13f0*/  BRA `(.L_x_23) ;  /* 0x0000000000147947 */ /* 0x000fec0003800000 */
.L_x_25:
[----:B------:R-:W-:Y:S01]  /*1400*/  LOP3.LUT R15, R11, 0x80000, RZ, 0xfc, !PT ;  /* 0x000800000b0f7812 */ /* 0x000fe200078efcff */
[----:B------:R-:W-:Y:S01]  /*1410*/  IMAD.MOV.U32 R14, RZ, RZ, R10 ;  /* 0x000000ffff0e7224 */ /* 0x000fe200078e000a */
[----:B------:R-:W-:Y:S06]  /*1420*/  BRA `(.L_x_23) ;  /* 0x0000000000087947 */ /* 0x000fec0003800000 */
.L_x_24:
[----:B------:R-:W-:Y:S01]  /*1430*/  LOP3.LUT R15, R5, 0x80000, RZ, 0xfc, !PT ;  /* 0x00080000050f7812 */ /* 0x000fe200078efcff */
[----:B------:R-:W-:-:S07]  /*1440*/  IMAD.MOV.U32 R14, RZ, RZ, R4 ;  /* 0x000000ffff0e7224 */ /* 0x000fce00078e0004 */
.L_x_23:
[----:B------:R-:W-:Y:S05]  /*1450*/  BSYNC.RECONVERGENT B1 ;  /* 0x0000000000017941 */ /* 0x000fea0003800200 */
.L_x_21:
[----:B------:R-:W-:Y:S02]  /*1460*/  IMAD.MOV.U32 R2, RZ, RZ, R0 ;  /* 0x000000ffff027224 */ /* 0x000fe400078e0000 */
[----:B------:R-:W-:Y:S02]  /*1470*/  IMAD.MOV.U32 R3, RZ, RZ, 0x0 ;  /* 0x00000000ff037424 */ /* 0x000fe400078e00ff */
[----:B------:R-:W-:Y:S02]  /*1480*/  IMAD.MOV.U32 R4, RZ, RZ, R14 ;  /* 0x000000ffff047224 */ /* 0x000fe400078e000e */
[----:B------:R-:W-:Y:S01]  /*1490*/  IMAD.MOV.U32 R5, RZ, RZ, R15 ;  /* 0x000000ffff057224 */ /* 0x000fe200078e000f */
[----:B------:R-:W-:Y:S06]  /*14a0*/  RET.REL.NODEC R2 `(mandelbrotKernel) ;  /* 0xffffffe802d47950 */ /* 0x000fec0003c3ffff */
        .weak           $__internal_1_$__cuda_sm3x_div_rn_noftz_f32_slowpath
        .type           $__internal_1_$__cuda_sm3x_div_rn_noftz_f32_slowpath,@function
        .size           $__internal_1_$__cuda_sm3x_div_rn_noftz_f32_slowpath,(.L_x_39 - $__internal_1_$__cuda_sm3x_div_rn_noftz_f32_slowpath)
$__internal_1_$__cuda_sm3x_div_rn_noftz_f32_slowpath:
[----:B------:R-:W-:Y:S01]  /*14b0*/  SHF.R.U32.HI R5, RZ, 0x17, R10 ;  /* 0x00000017ff057819 */ /* 0x000fe2000001160a */
[----:B------:R-:W-:Y:S01]  /*14c0*/  BSSY.RECONVERGENT B2, `(.L_x_26) ;  /* 0x0000063000027945 */ /* 0x000fe20003800200 */
[----:B------:R-:W-:Y:S02]  /*14d0*/  SHF.R.U32.HI R0, RZ, 0x17, R3 ;  /* 0x00000017ff007819 */ /* 0x000fe40000011603 */
[----:B------:R-:W-:Y:S02]  /*14e0*/  LOP3.LUT R9, R5, 0xff, RZ, 0xc0, !PT ;  /* 0x000000ff05097812 */ /* 0x000fe400078ec0ff */
[----:B------:R-:W-:-:S03]  /*14f0*/  LOP3.LUT R14, R0, 0xff, RZ, 0xc0, !PT ;  /* 0x000000ff000e7812 */ /* 0x000fc600078ec0ff */
[----:B------:R-:W-:Y:S02]  /*1500*/  VIADD R11, R9, 0xffffffff ;  /* 0xffffffff090b7836 */ /* 0x000fe40000000000 */
[----:B------:R-:W-:-:S03]  /*1510*/  VIADD R12, R14, 0xffffffff ;  /* 0xffffffff0e0c7836 */ /* 0x000fc60000000000 */
[----:B------:R-:W-:-:S04]  /*1520*/  ISETP.GT.U32.AND P0, PT, R11, 0xfd, PT ;  /* 0x000000fd0b00780c */ /* 0x000fc80003f04070 */
[----:B------:R-:W-:-:S13]  /*1530*/  ISETP.GT.U32.OR P0, PT, R12, 0xfd, P0 ;  /* 0x000000fd0c00780c */ /* 0x000fda0000704470 */
[----:B------:R-:W-:Y:S01]  /*1540*/  @!P0 IMAD.MOV.U32 R5, RZ, RZ, RZ ;  /* 0x000000ffff058224 */ /* 0x000fe200078e00ff */
[----:B------:R-:W-:Y:S06]  /*1550*/  @!P0 BRA `(.L_x_27) ;  /* 0x0000000000608947 */ /* 0x000fec0003800000 */
[----:B------:R-:W-:Y:S01]  /*1560*/  FSETP.GTU.FTZ.AND P0, PT, |R3|, +INF , PT ;  /* 0x7f8000000300780b */ /* 0x000fe20003f1c200 */
[----:B------:R-:W-:Y:S01]  /*1570*/  IMAD.MOV.U32 R0, RZ, RZ, R10 ;  /* 0x000000ffff007224 */ /* 0x000fe200078e000a */
[----:B------:R-:W-:-:S04]  /*1580*/  FSETP.GTU.FTZ.AND P1, PT, |R10|, +INF , PT ;  /* 0x7f8000000a00780b */ /* 0x000fc80003f3c200 */
[----:B------:R-:W-:-:S13]  /*1590*/  PLOP3.LUT P0, PT, P0, P1, PT, 0xf8, 0x8f ;  /* 0x00000000008f781c */ /* 0x000fda0000703f70 */
[----:B------:R-:W-:Y:S05]  /*15a0*/  @P0 BRA `(.L_x_28) ;  /* 0x00000004004c0947 */ /* 0x000fea0003800000 */
[----:B------:R-:W-:-:S13]  /*15b0*/  LOP3.LUT P0, RZ, R10, 0x7fffffff, R3, 0xc8, !PT ;  /* 0x7fffffff0aff7812 */ /* 0x000fda000780c803 */
[----:B------:R-:W-:Y:S05]  /*15c0*/  @!P0 BRA `(.L_x_29) ;  /* 0x00000004003c8947 */ /* 0x000fea0003800000 */
[C---:B------:R-:W-:Y:S02]  /*15d0*/  FSETP.NEU.FTZ.AND P2, PT, |R3|.reuse, +INF , PT ;  /* 0x7f8000000300780b */ /* 0x040fe40003f5d200 */
[----:B------:R-:W-:Y:S02]  /*15e0*/  FSETP.NEU.FTZ.AND P1, PT, |R0|, +INF , PT ;  /* 0x7f8000000000780b */ /* 0x000fe40003f3d200 */
[----:B------:R-:W-:-:S11]  /*15f0*/  FSETP.NEU.FTZ.AND P0, PT, |R3|, +INF , PT ;  /* 0x7f8000000300780b */ /* 0x000fd60003f1d200 */
[----:B------:R-:W-:Y:S05]  /*1600*/  @!P1 BRA !P2, `(.L_x_29) ;  /* 0x00000004002c9947 */ /* 0x000fea0005000000 */
[----:B------:R-:W-:-:S04]  /*1610*/  LOP3.LUT P2, RZ, R3, 0x7fffffff, RZ, 0xc0, !PT ;  /* 0x7fffffff03ff7812 */ /* 0x000fc8000784c0ff */
[----:B------:R-:W-:-:S13]  /*1620*/  PLOP3.LUT P1, PT, P1, P2, PT, 0x2f, 0xf2 ;  /* 0x0000000000f2781c */ /* 0x000fda0000f24577 */
[----:B------:R-:W-:Y:S05]  /*1630*/  @P1 BRA `(.L_x_30) ;  /* 0x0000000400181947 */ /* 0x000fea0003800000 */
[----:B------:R-:W-:-:S04]  /*1640*/  LOP3.LUT P1, RZ, R10, 0x7fffffff, RZ, 0xc0, !PT ;  /* 0x7fffffff0aff7812 */ /* 0x000fc8000782c0ff */
[----:B------:R-:W-:-:S13]  /*1650*/  PLOP3.LUT P0, PT, P0, P1, PT, 0x2f, 0xf2 ;  /* 0x0000000000f2781c */ /* 0x000fda0000702577 */
[----:B------:R-:W-:Y:S05]  /*1660*/  @P0 BRA `(.L_x_31) ;  /* 0x0000000400000947 */ /* 0x000fea0003800000 */
[----:B------:R-:W-:Y:S02]  /*1670*/  ISETP.GE.AND P0, PT, R12, RZ, PT ;  /* 0x000000ff0c00720c */ /* 0x000fe40003f06270 */
[----:B------:R-:W-:-:S11]  /*1680*/  ISETP.GE.AND P1, PT, R11, RZ, PT ;  /* 0x000000ff0b00720c */ /* 0x000fd60003f26270 */
[----:B------:R-:W-:Y:S02]  /*1690*/  @P0 IMAD.MOV.U32 R5, RZ, RZ, RZ ;  /* 0x000000ffff050224 */ /* 0x000fe400078e00ff */
[----:B------:R-:W-:Y:S01]  /*16a0*/  @!P0 FFMA R3, R3, 1.84467440737095516160e+19, RZ ;  /* 0x5f80000003038823 */ /* 0x000fe200000000ff */
[----:B------:R-:W-:Y:S02]  /*16b0*/  @!P0 IMAD.MOV.U32 R5, RZ, RZ, -0x40 ;  /* 0xffffffc0ff058424 */ /* 0x000fe400078e00ff */
[----:B------:R-:W-:Y:S02]  /*16c0*/  @!P1 FFMA R10, R0, 1.84467440737095516160e+19, RZ ;  /* 0x5f800000000a9823 */ /* 0x000fe400000000ff */
[----:B------:R-:W-:-:S07]  /*16d0*/  @!P1 VIADD R5, R5, 0x40 ;  /* 0x0000004005059836 */ /* 0x000fce0000000000 */
.L_x_27:
[----:B------:R-:W-:Y:S01]  /*16e0*/  LEA R11, R9, 0xc0800000, 0x17 ;  /* 0xc0800000090b7811 */ /* 0x000fe200078eb8ff */
[----:B------:R-:W-:Y:S04]  /*16f0*/  BSSY.RECONVERGENT B3, `(.L_x_32) ;  /* 0x0000036000037945 */ /* 0x000fe80003800200 */
[----:B------:R-:W-:Y:S02]  /*1700*/  IMAD.IADD R11, R10, 0x1, -R11 ;  /* 0x000000010a0b7824 */ /* 0x000fe400078e0a0b */
[----:B------:R-:W-:Y:S02]  /*1710*/  VIADD R10, R14, 0xffffff81 ;  /* 0xffffff810e0a7836 */ /* 0x000fe40000000000 */
[----:B------:R-:W0:Y:S01]  /*1720*/  MUFU.RCP R12, R11 ;  /* 0x0000000b000c7308 */ /* 0x000e220000001000 */
[----:B------:R-:W-:Y:S01]  /*1730*/  FADD.FTZ R13, -R11, -RZ ;  /* 0x800000ff0b0d7221 */ /* 0x000fe20000010100 */
[C---:B------:R-:W-:Y:S01]  /*1740*/  IMAD R0, R10.reuse, -0x800000, R3 ;  /* 0xff8000000a007824 */ /* 0x040fe200078e0203 */
[----:B------:R-:W-:-:S05]  /*1750*/  IADD3 R10, PT, PT, R10, 0x7f, -R9 ;  /* 0x0000007f0a0a7810 */ /* 0x000fca0007ffe809 */
[----:B------:R-:W-:Y:S02]  /*1760*/  IMAD.IADD R10, R10, 0x1, R5 ;  /* 0x000000010a0a7824 */ /* 0x000fe400078e0205 */
[----:B0-----:R-:W-:-:S04]  /*1770*/  FFMA R15, R12, R13, 1 ;  /* 0x3f8000000c0f7423 */ /* 0x001fc8000000000d */
[----:B------:R-:W-:-:S04]  /*1780*/  FFMA R14, R12, R15, R12 ;  /* 0x0000000f0c0e7223 */ /* 0x000fc8000000000c */
[----:B------:R-:W-:-:S04]  /*1790*/  FFMA R3, R0, R14, RZ ;  /* 0x0000000e00037223 */ /* 0x000fc800000000ff */
[----:B------:R-:W-:-:S04]  /*17a0*/  FFMA R12, R13, R3, R0 ;  /* 0x000000030d0c7223 */ /* 0x000fc80000000000 */
[----:B------:R-:W-:-:S04]  /*17b0*/  FFMA R15, R14, R12, R3 ;  /* 0x0000000c0e0f7223 */ /* 0x000fc80000000003 */
[----:B------:R-:W-:-:S04]  /*17c0*/  FFMA R12, R13, R15, R0 ;  /* 0x0000000f0d0c7223 */ /* 0x000fc80000000000 */
[----:B------:R-:W-:-:S05]  /*17d0*/  FFMA R0, R14, R12, R15 ;  /* 0x0000000c0e007223 */ /* 0x000fca000000000f */
[----:B------:R-:W-:-:S04]  /*17e0*/  SHF.R.U32.HI R3, RZ, 0x17, R0 ;  /* 0x00000017ff037819 */ /* 0x000fc80000011600 */
[----:B------:R-:W-:-:S05]  /*17f0*/  LOP3.LUT R3, R3, 0xff, RZ, 0xc0, !PT ;  /* 0x000000ff03037812 */ /* 0x000fca00078ec0ff */
[----:B------:R-:W-:-:S04]  /*1800*/  IMAD.IADD R9, R3, 0x1, R10 ;  /* 0x0000000103097824 */ /* 0x000fc800078e020a */
[----:B------:R-:W-:-:S05]  /*1810*/  VIADD R3, R9, 0xffffffff ;  /* 0xffffffff09037836 */ /* 0x000fca0000000000 */
[----:B------:R-:W-:-:S13]  /*1820*/  ISETP.GE.U32.AND P0, PT, R3, 0xfe, PT ;  /* 0x000000fe0300780c */ /* 0x000fda0003f06070 */
[----:B------:R-:W-:Y:S05]  /*1830*/  @!P0 BRA `(.L_x_33) ;  /* 0x0000000000808947 */ /* 0x000fea0003800000 */
[----:B------:R-:W-:-:S13]  /*1840*/  ISETP.GT.AND P0, PT, R9, 0xfe, PT ;  /* 0x000000fe0900780c */ /* 0x000fda0003f04270 */
[----:B------:R-:W-:Y:S05]  /*1850*/  @P0 BRA `(.L_x_34) ;  /* 0x00000000006c0947 */ /* 0x000fea0003800000 */
[----:B------:R-:W-:-:S13]  /*1860*/  ISETP.GE.AND P0, PT, R9, 0x1, PT ;  /* 0x000000010900780c */ /* 0x000fda0003f06270 */
[----:B------:R-:W-:Y:S05]  /*1870*/  @P0 BRA `(.L_x_35) ;  /* 0x0000000000740947 */ /* 0x000fea0003800000 */
[----:B------:R-:W-:Y:S02]  /*1880*/  ISETP.GE.AND P0, PT, R9, -0x18, PT ;  /* 0xffffffe80900780c */ /* 0x000fe40003f06270 */
[----:B------:R-:W-:-:S11]  /*1890*/  LOP3.LUT R0, R0, 0x80000000, RZ, 0xc0, !PT ;  /* 0x8000000000007812 */ /* 0x000fd600078ec0ff */
[----:B------:R-:W-:Y:S05]  /*18a0*/  @!P0 BRA `(.L_x_35) ;  /* 0x0000000000688947 */ /* 0x000fea0003800000 */
[CCC-:B------:R-:W-:Y:S01]  /*18b0*/  FFMA.RZ R3, R14.reuse, R12.reuse, R15.reuse ;  /* 0x0000000c0e037223 */ /* 0x1c0fe2000000c00f */
[CCC-:B------:R-:W-:Y:S01]  /*18c0*/  FFMA.RM R10, R14.reuse, R12.reuse, R15.reuse ;  /* 0x0000000c0e0a7223 */ /* 0x1c0fe2000000400f */
[C---:B------:R-:W-:Y:S02]  /*18d0*/  ISETP.NE.AND P2, PT, R9.reuse, RZ, PT ;  /* 0x000000ff0900720c */ /* 0x040fe40003f45270 */
[----:B------:R-:W-:Y:S02]  /*18e0*/  ISETP.NE.AND P1, PT, R9, RZ, PT ;  /* 0x000000ff0900720c */ /* 0x000fe40003f25270 */
[----:B------:R-:W-:Y:S01]  /*18f0*/  LOP3.LUT R5, R3, 0x7fffff, RZ, 0xc0, !PT ;  /* 0x007fffff03057812 */ /* 0x000fe200078ec0ff */
[----:B------:R-:W-:Y:S01]  /*1900*/  FFMA.RP R3, R14, R12, R15 ;  /* 0x0000000c0e037223 */ /* 0x000fe2000000800f */
[----:B------:R-:W-:Y:S02]  /*1910*/  VIADD R12, R9, 0x20 ;  /* 0x00000020090c7836 */ /* 0x000fe40000000000 */
[----:B------:R-:W-:Y:S01]  /*1920*/  LOP3.LUT R5, R5, 0x800000, RZ, 0xfc, !PT ;  /* 0x0080000005057812 */ /* 0x000fe200078efcff */
[----:B------:R-:W-:Y:S01]  /*1930*/  IMAD.MOV R9, RZ, RZ, -R9 ;  /* 0x000000ffff097224 */ /* 0x000fe200078e0a09 */
[----:B------:R-:W-:-:S02]  /*1940*/  FSETP.NEU.FTZ.AND P0, PT, R3, R10, PT ;  /* 0x0000000a0300720b */ /* 0x000fc40003f1d000 */
[----:B------:R-:W-:Y:S02]  /*1950*/  SHF.L.U32 R12, R5, R12, RZ ;  /* 0x0000000c050c7219 */ /* 0x000fe400000006ff */
[----:B------:R-:W-:Y:S02]  /*1960*/  SEL R10, R9, RZ, P2 ;  /* 0x000000ff090a7207 */ /* 0x000fe40001000000 */
[----:B------:R-:W-:Y:S02]  /*1970*/  ISETP.NE.AND P1, PT, R12, RZ, P1 ;  /* 0x000000ff0c00720c */ /* 0x000fe40000f25270 */
[----:B------:R-:W-:Y:S02]  /*1980*/  SHF.R.U32.HI R10, RZ, R10, R5 ;  /* 0x0000000aff0a7219 */ /* 0x000fe40000011605 */
[----:B------:R-:W-:Y:S02]  /*1990*/  PLOP3.LUT P0, PT, P0, P1, PT, 0xf8, 0x8f ;  /* 0x00000000008f781c */ /* 0x000fe40000703f70 */
[----:B------:R-:W-:-:S02]  /*19a0*/  SHF.R.U32.HI R12, RZ, 0x1, R10 ;  /* 0x00000001ff0c7819 */ /* 0x000fc4000001160a */
[----:B------:R-:W-:-:S04]  /*19b0*/  SEL R3, RZ, 0x1, !P0 ;  /* 0x00000001ff037807 */ /* 0x000fc80004000000 */
[----:B------:R-:W-:-:S04]  /*19c0*/  LOP3.LUT R3, R3, 0x1, R12, 0xf8, !PT ;  /* 0x0000000103037812 */ /* 0x000fc800078ef80c */
[----:B------:R-:W-:-:S05]  /*19d0*/  LOP3.LUT R3, R3, R10, RZ, 0xc0, !PT ;  /* 0x0000000a03037212 */ /* 0x000fca00078ec0ff */
[----:B------:R-:W-:-:S05]  /*19e0*/  IMAD.IADD R3, R12, 0x1, R3 ;  /* 0x000000010c037824 */ /* 0x000fca00078e0203 */
[----:B------:R-:W-:Y:S01]  /*19f0*/  LOP3.LUT R0, R3, R0, RZ, 0xfc, !PT ;  /* 0x0000000003007212 */ /* 0x000fe200078efcff */
[----:B------:R-:W-:Y:S06]  /*1a00*/  BRA `(.L_x_35) ;  /* 0x0000000000107947 */ /* 0x000fec0003800000 */
.L_x_34:
[----:B------:R-:W-:-:S04]  /*1a10*/  LOP3.LUT R0, R0, 0x80000000, RZ, 0xc0, !PT ;  /* 0x8000000000007812 */ /* 0x000fc800078ec0ff */
[----:B------:R-:W-:Y:S01]  /*1a20*/  LOP3.LUT R0, R0, 0x7f800000, RZ, 0xfc, !PT ;  /* 0x7f80000000007812 */ /* 0x000fe200078efcff */
[----:B------:R-:W-:Y:S06]  /*1a30*/  BRA `(.L_x_35) ;  /* 0x0000000000047947 */ /* 0x000fec0003800000 */
.L_x_33:
[----:B------:R-:W-:-:S07]  /*1a40*/  IMAD R0, R10, 0x800000, R0 ;  /* 0x008000000a007824 */ /* 0x000fce00078e0200 */
.L_x_35:
[----:B------:R-:W-:Y:S05]  /*1a50*/  BSYNC.RECONVERGENT B3 ;  /* 0x0000000000037941 */ /* 0x000fea0003800200 */
.L_x_32:
[----:B------:R-:W-:Y:S05]  /*1a60*/  BRA `(.L_x_36) ;  /* 0x0000000000207947 */ /* 0x000fea0003800000 */
.L_x_31:
[----:B------:R-:W-:-:S04]  /*1a70*/  LOP3.LUT R0, R10, 0x80000000, R3, 0x48, !PT ;  /* 0x800000000a007812 */ /* 0x000fc800078e4803 */
[----:B------:R-:W-:Y:S01]  /*1a80*/  LOP3.LUT R0, R0, 0x7f800000, RZ, 0xfc, !PT ;  /* 0x7f80000000007812 */ /* 0x000fe200078efcff */
[----:B------:R-:W-:Y:S06]  /*1a90*/  BRA `(.L_x_36) ;  /* 0x0000000000147947 */ /* 0x000fec0003800000 */
.L_x_30:
[----:B------:R-:W-:Y:S01]  /*1aa0*/  LOP3.LUT R0, R10, 0x80000000, R3, 0x48, !PT ;  /* 0x800000000a007812 */ /* 0x000fe200078e4803 */
[----:B------:R-:W-:Y:S06]  /*1ab0*/  BRA `(.L_x_36) ;  /* 0x00000000000c7947 */ /* 0x000fec0003800000 */
.L_x_29:
[----:B------:R-:W0:Y:S01]  /*1ac0*/  MUFU.RSQ R0, -QNAN ;  /* 0xffc0000000007908 */ /* 0x000e220000001400 */
[----:B------:R-:W-:Y:S05]  /*1ad0*/  BRA `(.L_x_36) ;  /* 0x0000000000047947 */ /* 0x000fea0003800000 */
.L_x_28:
[----:B------:R-:W-:-:S07]  /*1ae0*/  FADD.FTZ R0, R3, R0 ;  /* 0x0000000003007221 */ /* 0x000fce0000010000 */
.L_x_36:
[----:B------:R-:W-:Y:S05]  /*1af0*/  BSYNC.RECONVERGENT B2 ;  /* 0x0000000000027941 */ /* 0x000fea0003800200 */
.L_x_26:
[----:B------:R-:W-:-:S04]  /*1b00*/  IMAD.MOV.U32 R9, RZ, RZ, 0x0 ;  /* 0x00000000ff097424 */ /* 0x000fc800078e00ff */
[----:B0-----:R-:W-:Y:S05]  /*1b10*/  RET.REL.NODEC R8 `(mandelbrotKernel) ;  /* 0xffffffe408387950 */ /* 0x001fea0003c3ffff */
.L_x_37:
[----:B------:R-:W-:-:S00]  /*1b20*/  BRA `(.L_x_37) ;  /* 0xfffffffc00fc7947 */ /* 0x000fc0000383ffff */
[----:B------:R-:W-:-:S00]  /*1b30*/  NOP ;  /* 0x0000000000007918 */ /* 0x000fc00000000000 */
        /* <DEDUP_REMOVED lines=12> */
.L_x_39:


//--------------------- .nv.shared.reserved.0     --------------------------
	.section	.nv.shared.reserved.0,"aw",@nobits
	.weak		__nv_reservedSMEM_offset_0_alias
	.size		__nv_reservedSMEM_offset_0_alias, 0, 64
	.other		__nv_reservedSMEM_offset_0_alias,@"STO_CUDA_RESERVED_SHARED STV_DEFAULT"
__nv_reservedSMEM_offset_0_alias:
	.zero		0
	.zero		64


//--------------------- .nv.constant0.mandelbrotKernel --------------------------
	.section	.nv.constant0.mandelbrotKernel,"a",@progbits
	.sectionflags	@""
	.align	4
.nv.constant0.mandelbrotKernel:
	.zero		940


//--------------------- SYMBOLS --------------------------

	.type		.nv.reservedSmem.offset0,@object
	.size		.nv.reservedSmem.offset0,0x4
